	.target	sm_90a

	.elftype	@"ET_EXEC"


//--------------------- .note.nv.tkinfo           --------------------------
	.section	.note.nv.tkinfo,"",@"SHT_NOTE"
	.sectionflags	@"SHF_NOTE_NV_TKINFO"
	.tkinfo
        /*0018*/ 	.word	0x00000002
        /*0030*/ 	.string	""
        /*0030*/ 	.string	"ptxas"
        /*0030*/ 	.string	"Cuda compilation tools, release 13.0, V13.0.88"
        /*0030*/ 	.string	"Build cuda_13.0.r13.0/compiler.36424714_0"
        /*0030*/ 	.string	"-arch sm_90a -m 64 "



//--------------------- .note.nv.cuinfo           --------------------------
	.section	.note.nv.cuinfo,"",@"SHT_NOTE"
	.sectionflags	@"SHF_NOTE_NV_CUINFO"
        /*0018*/ 	.short	0x0002
        /*001a*/ 	.short	0x005a
        /*001c*/ 	.short	0x0082
	.zero		2


//--------------------- .nv.info                  --------------------------
	.section	.nv.info,"",@"SHT_CUDA_INFO"
	.align	4


	//----- nvinfo : EIATTR_REGCOUNT
	.align		4
        /*0000*/ 	.byte	0x04, 0x2f
        /*0002*/ 	.short	(.L_12 - .L_11)
	.align		4
.L_11:
        /*0004*/ 	.word	index@(_ZN7cutlass13device_kernelIN5flash19enable_sm80_to_sm89INS1_16FlashAttnFwdSm80INS1_25CollectiveMainloopFwdSm80ILi4ELi1ELb0EN4cute5tupleIJNS5_1CILi128EEENS7_ILi64EEENS7_ILi96EEEEEELi96ENS_10bfloat16_tEfNS_4arch4Sm80ELb1ELb0ELb0ELb1ELb0ELb1ELb1ELb0EEENS1_21CollectiveEpilogueFwdINS6_IJS8_SA_S9_EEENS6_IJNS7_ILi1EEESI_SI_EEESC_SE_Li128ELb1ELb1ELb0ELb0EEENS1_19SingleTileSchedulerILb1ELb0ELb1ELi128EEEEEEEEEvNT_6ParamsE)
        /*0008*/ 	.word	0x00000004


	//----- nvinfo : EIATTR_FRAME_SIZE
	.align		4
.L_12:
        /*000c*/ 	.byte	0x04, 0x11
        /*000e*/ 	.short	(.L_14 - .L_13)
	.align		4
.L_13:
        /*0010*/ 	.word	index@(_ZN7cutlass13device_kernelIN5flash19enable_sm80_to_sm89INS1_16FlashAttnFwdSm80INS1_25CollectiveMainloopFwdSm80ILi4ELi1ELb0EN4cute5tupleIJNS5_1CILi128EEENS7_ILi64EEENS7_ILi96EEEEEELi96ENS_10bfloat16_tEfNS_4arch4Sm80ELb1ELb0ELb0ELb1ELb0ELb1ELb1ELb0EEENS1_21CollectiveEpilogueFwdINS6_IJS8_SA_S9_EEENS6_IJNS7_ILi1EEESI_SI_EEESC_SE_Li128ELb1ELb1ELb0ELb0EEENS1_19SingleTileSchedulerILb1ELb0ELb1ELi128EEEEEEEEEvNT_6ParamsE)
        /*0014*/ 	.word	0x00000000


	//----- nvinfo : EIATTR_REGCOUNT
	.align		4
.L_14:
        /*0018*/ 	.byte	0x04, 0x2f
        /*001a*/ 	.short	(.L_16 - .L_15)
	.align		4
.L_15:
        /*001c*/ 	.word	index@(_ZN7cutlass13device_kernelIN5flash19enable_sm80_to_sm89INS1_16FlashAttnFwdSm80INS1_25CollectiveMainloopFwdSm80ILi4ELi1ELb0EN4cute5tupleIJNS5_1CILi128EEENS7_ILi64EEENS7_ILi96EEEEEELi96ENS_10bfloat16_tEfNS_4arch4Sm80ELb1ELb0ELb0ELb1ELb0ELb0ELb1ELb0EEENS1_21CollectiveEpilogueFwdINS6_IJS8_SA_S9_EEENS6_IJNS7_ILi1EEESI_SI_EEESC_SE_Li128ELb1ELb1ELb0ELb0EEENS1_19SingleTileSchedulerILb1ELb0ELb1ELi128EEEEEEEEEvNT_6ParamsE)
        /*0020*/ 	.word	0x00000004


	//----- nvinfo : EIATTR_FRAME_SIZE
	.align		4
.L_16:
        /*0024*/ 	.byte	0x04, 0x11
        /*0026*/ 	.short	(.L_18 - .L_17)
	.align		4
.L_17:
        /*0028*/ 	.word	index@(_ZN7cutlass13device_kernelIN5flash19enable_sm80_to_sm89INS1_16FlashAttnFwdSm80INS1_25CollectiveMainloopFwdSm80ILi4ELi1ELb0EN4cute5tupleIJNS5_1CILi128EEENS7_ILi64EEENS7_ILi96EEEEEELi96ENS_10bfloat16_tEfNS_4arch4Sm80ELb1ELb0ELb0ELb1ELb0ELb0ELb1ELb0EEENS1_21CollectiveEpilogueFwdINS6_IJS8_SA_S9_EEENS6_IJNS7_ILi1EEESI_SI_EEESC_SE_Li128ELb1ELb1ELb0ELb0EEENS1_19SingleTileSchedulerILb1ELb0ELb1ELi128EEEEEEEEEvNT_6ParamsE)
        /*002c*/ 	.word	0x00000000


	//----- nvinfo : EIATTR_REGCOUNT
	.align		4
.L_18:
        /*0030*/ 	.byte	0x04, 0x2f
        /*0032*/ 	.short	(.L_20 - .L_19)
	.align		4
.L_19:
        /*0034*/ 	.word	index@(_ZN7cutlass13device_kernelIN5flash19enable_sm80_to_sm89INS1_16FlashAttnFwdSm80INS1_25CollectiveMainloopFwdSm80ILi4ELi1ELb0EN4cute5tupleIJNS5_1CILi128EEENS7_ILi64EEENS7_ILi96EEEEEELi96ENS_10bfloat16_tEfNS_4arch4Sm80ELb1ELb0ELb0ELb0ELb0ELb0ELb1ELb0EEENS1_21CollectiveEpilogueFwdINS6_IJS8_SA_S9_EEENS6_IJNS7_ILi1EEESI_SI_EEESC_SE_Li128ELb0ELb1ELb0ELb0EEENS1_30DynamicPersistentTileSchedulerILi128ELi128ELb0ELb1ELb0EEEEEEEEEvNT_6ParamsE)
        /*0038*/ 	.word	0x00000004


	//----- nvinfo : EIATTR_FRAME_SIZE
	.align		4
.L_20:
        /*003c*/ 	.byte	0x04, 0x11
        /*003e*/ 	.short	(.L_22 - .L_21)
	.align		4
.L_21:
        /*0040*/ 	.word	index@(_ZN7cutlass13device_kernelIN5flash19enable_sm80_to_sm89INS1_16FlashAttnFwdSm80INS1_25CollectiveMainloopFwdSm80ILi4ELi1ELb0EN4cute5tupleIJNS5_1CILi128EEENS7_ILi64EEENS7_ILi96EEEEEELi96ENS_10bfloat16_tEfNS_4arch4Sm80ELb1ELb0ELb0ELb0ELb0ELb0ELb1ELb0EEENS1_21CollectiveEpilogueFwdINS6_IJS8_SA_S9_EEENS6_IJNS7_ILi1EEESI_SI_EEESC_SE_Li128ELb0ELb1ELb0ELb0EEENS1_30DynamicPersistentTileSchedulerILi128ELi128ELb0ELb1ELb0EEEEEEEEEvNT_6ParamsE)
        /*0044*/ 	.word	0x00000000


	//----- nvinfo : EIATTR_REGCOUNT
	.align		4
.L_22:
        /*0048*/ 	.byte	0x04, 0x2f
        /*004a*/ 	.short	(.L_24 - .L_23)
	.align		4
.L_23:
        /*004c*/ 	.word	index@(_ZN7cutlass13device_kernelIN5flash19enable_sm80_to_sm89INS1_16FlashAttnFwdSm80INS1_25CollectiveMainloopFwdSm80ILi4ELi1ELb0EN4cute5tupleIJNS5_1CILi128EEENS7_ILi48EEENS7_ILi96EEEEEELi96ENS_10bfloat16_tEfNS_4arch4Sm80ELb0ELb1ELb0ELb1ELb0ELb1ELb1ELb0EEENS1_21CollectiveEpilogueFwdINS6_IJS8_SA_S9_EEENS6_IJNS7_ILi1EEESI_SI_EEESC_SE_Li128ELb1ELb1ELb0ELb0EEENS1_19SingleTileSchedulerILb1ELb0ELb1ELi128EEEEEEEEEvNT_6ParamsE)
        /*0050*/ 	.word	0x00000004


	//----- nvinfo : EIATTR_FRAME_SIZE
	.align		4
.L_24:
        /*0054*/ 	.byte	0x04, 0x11
        /*0056*/ 	.short	(.L_26 - .L_25)
	.align		4
.L_25:
        /*0058*/ 	.word	index@(_ZN7cutlass13device_kernelIN5flash19enable_sm80_to_sm89INS1_16FlashAttnFwdSm80INS1_25CollectiveMainloopFwdSm80ILi4ELi1ELb0EN4cute5tupleIJNS5_1CILi128EEENS7_ILi48EEENS7_ILi96EEEEEELi96ENS_10bfloat16_tEfNS_4arch4Sm80ELb0ELb1ELb0ELb1ELb0ELb1ELb1ELb0EEENS1_21CollectiveEpilogueFwdINS6_IJS8_SA_S9_EEENS6_IJNS7_ILi1EEESI_SI_EEESC_SE_Li128ELb1ELb1ELb0ELb0EEENS1_19SingleTileSchedulerILb1ELb0ELb1ELi128EEEEEEEEEvNT_6ParamsE)
        /*005c*/ 	.word	0x00000000


	//----- nvinfo : EIATTR_REGCOUNT
	.align		4
.L_26:
        /*0060*/ 	.byte	0x04, 0x2f
        /*0062*/ 	.short	(.L_28 - .L_27)
	.align		4
.L_27:
        /*0064*/ 	.word	index@(_ZN7cutlass13device_kernelIN5flash19enable_sm80_to_sm89INS1_16FlashAttnFwdSm80INS1_25CollectiveMainloopFwdSm80ILi4ELi1ELb0EN4cute5tupleIJNS5_1CILi128EEENS7_ILi48EEENS7_ILi96EEEEEELi96ENS_10bfloat16_tEfNS_4arch4Sm80ELb0ELb1ELb0ELb1ELb0ELb0ELb1ELb0EEENS1_21CollectiveEpilogueFwdINS6_IJS8_SA_S9_EEENS6_IJNS7_ILi1EEESI_SI_EEESC_SE_Li128ELb1ELb1ELb0ELb0EEENS1_19SingleTileSchedulerILb1ELb0ELb1ELi128EEEEEEEEEvNT_6ParamsE)
        /*0068*/ 	.word	0x00000004


	//----- nvinfo : EIATTR_FRAME_SIZE
	.align		4
.L_28:
        /*006c*/ 	.byte	0x04, 0x11
        /*006e*/ 	.short	(.L_30 - .L_29)
	.align		4
.L_29:
        /*0070*/ 	.word	index@(_ZN7cutlass13device_kernelIN5flash19enable_sm80_to_sm89INS1_16FlashAttnFwdSm80INS1_25CollectiveMainloopFwdSm80ILi4ELi1ELb0EN4cute5tupleIJNS5_1CILi128EEENS7_ILi48EEENS7_ILi96EEEEEELi96ENS_10bfloat16_tEfNS_4arch4Sm80ELb0ELb1ELb0ELb1ELb0ELb0ELb1ELb0EEENS1_21CollectiveEpilogueFwdINS6_IJS8_SA_S9_EEENS6_IJNS7_ILi1EEESI_SI_EEESC_SE_Li128ELb1ELb1ELb0ELb0EEENS1_19SingleTileSchedulerILb1ELb0ELb1ELi128EEEEEEEEEvNT_6ParamsE)
        /*0074*/ 	.word	0x00000000


	//----- nvinfo : EIATTR_REGCOUNT
	.align		4
.L_30:
        /*0078*/ 	.byte	0x04, 0x2f
        /*007a*/ 	.short	(.L_32 - .L_31)
	.align		4
.L_31:
        /*007c*/ 	.word	index@(_ZN7cutlass13device_kernelIN5flash19enable_sm80_to_sm89INS1_16FlashAttnFwdSm80INS1_25CollectiveMainloopFwdSm80ILi4ELi1ELb0EN4cute5tupleIJNS5_1CILi128EEENS7_ILi48EEENS7_ILi96EEEEEELi96ENS_10bfloat16_tEfNS_4arch4Sm80ELb0ELb1ELb0ELb0ELb0ELb0ELb1ELb0EEENS1_21CollectiveEpilogueFwdINS6_IJS8_SA_S9_EEENS6_IJNS7_ILi1EEESI_SI_EEESC_SE_Li128ELb0ELb1ELb0ELb0EEENS1_19SingleTileSchedulerILb0ELb0ELb1ELi128EEEEEEEEEvNT_6ParamsE)
        /*0080*/ 	.word	0x00000004


	//----- nvinfo : EIATTR_FRAME_SIZE
	.align		4
.L_32:
        /*0084*/ 	.byte	0x04, 0x11
        /*0086*/ 	.short	(.L_34 - .L_33)
	.align		4
.L_33:
        /*0088*/ 	.word	index@(_ZN7cutlass13device_kernelIN5flash19enable_sm80_to_sm89INS1_16FlashAttnFwdSm80INS1_25CollectiveMainloopFwdSm80ILi4ELi1ELb0EN4cute5tupleIJNS5_1CILi128EEENS7_ILi48EEENS7_ILi96EEEEEELi96ENS_10bfloat16_tEfNS_4arch4Sm80ELb0ELb1ELb0ELb0ELb0ELb0ELb1ELb0EEENS1_21CollectiveEpilogueFwdINS6_IJS8_SA_S9_EEENS6_IJNS7_ILi1EEESI_SI_EEESC_SE_Li128ELb0ELb1ELb0ELb0EEENS1_19SingleTileSchedulerILb0ELb0ELb1ELi128EEEEEEEEEvNT_6ParamsE)
        /*008c*/ 	.word	0x00000000


	//----- nvinfo : EIATTR_REGCOUNT
	.align		4
.L_34:
        /*0090*/ 	.byte	0x04, 0x2f
        /*0092*/ 	.short	(.L_36 - .L_35)
	.align		4
.L_35:
        /*0094*/ 	.word	index@(_ZN7cutlass13device_kernelIN5flash19enable_sm80_to_sm89INS1_16FlashAttnFwdSm80INS1_25CollectiveMainloopFwdSm80ILi4ELi1ELb0EN4cute5tupleIJNS5_1CILi128EEENS7_ILi64EEENS7_ILi96EEEEEELi96ENS_10bfloat16_tEfNS_4arch4Sm80ELb0ELb0ELb0ELb1ELb0ELb1ELb1ELb0EEENS1_21CollectiveEpilogueFwdINS6_IJS8_SA_S9_EEENS6_IJNS7_ILi1EEESI_SI_EEESC_SE_Li128ELb1ELb1ELb0ELb0EEENS1_19SingleTileSchedulerILb1ELb0ELb1ELi128EEEEEEEEEvNT_6ParamsE)
        /*0098*/ 	.word	0x00000004


	//----- nvinfo : EIATTR_FRAME_SIZE
	.align		4
.L_36:
        /*009c*/ 	.byte	0x04, 0x11
        /*009e*/ 	.short	(.L_38 - .L_37)
	.align		4
.L_37:
        /*00a0*/ 	.word	index@(_ZN7cutlass13device_kernelIN5flash19enable_sm80_to_sm89INS1_16FlashAttnFwdSm80INS1_25CollectiveMainloopFwdSm80ILi4ELi1ELb0EN4cute5tupleIJNS5_1CILi128EEENS7_ILi64EEENS7_ILi96EEEEEELi96ENS_10bfloat16_tEfNS_4arch4Sm80ELb0ELb0ELb0ELb1ELb0ELb1ELb1ELb0EEENS1_21CollectiveEpilogueFwdINS6_IJS8_SA_S9_EEENS6_IJNS7_ILi1EEESI_SI_EEESC_SE_Li128ELb1ELb1ELb0ELb0EEENS1_19SingleTileSchedulerILb1ELb0ELb1ELi128EEEEEEEEEvNT_6ParamsE)
        /*00a4*/ 	.word	0x00000000


	//----- nvinfo : EIATTR_REGCOUNT
	.align		4
.L_38:
        /*00a8*/ 	.byte	0x04, 0x2f
        /*00aa*/ 	.short	(.L_40 - .L_39)
	.align		4
.L_39:
        /*00ac*/ 	.word	index@(_ZN7cutlass13device_kernelIN5flash19enable_sm80_to_sm89INS1_16FlashAttnFwdSm80INS1_25CollectiveMainloopFwdSm80ILi4ELi1ELb0EN4cute5tupleIJNS5_1CILi128EEENS7_ILi64EEENS7_ILi96EEEEEELi96ENS_10bfloat16_tEfNS_4arch4Sm80ELb0ELb0ELb0ELb1ELb0ELb0ELb1ELb0EEENS1_21CollectiveEpilogueFwdINS6_IJS8_SA_S9_EEENS6_IJNS7_ILi1EEESI_SI_EEESC_SE_Li128ELb1ELb1ELb0ELb0EEENS1_19SingleTileSchedulerILb1ELb0ELb1ELi128EEEEEEEEEvNT_6ParamsE)
        /*00b0*/ 	.word	0x00000004


	//----- nvinfo : EIATTR_FRAME_SIZE
	.align		4
.L_40:
        /*00b4*/ 	.byte	0x04, 0x11
        /*00b6*/ 	.short	(.L_42 - .L_41)
	.align		4
.L_41:
        /*00b8*/ 	.word	index@(_ZN7cutlass13device_kernelIN5flash19enable_sm80_to_sm89INS1_16FlashAttnFwdSm80INS1_25CollectiveMainloopFwdSm80ILi4ELi1ELb0EN4cute5tupleIJNS5_1CILi128EEENS7_ILi64EEENS7_ILi96EEEEEELi96ENS_10bfloat16_tEfNS_4arch4Sm80ELb0ELb0ELb0ELb1ELb0ELb0ELb1ELb0EEENS1_21CollectiveEpilogueFwdINS6_IJS8_SA_S9_EEENS6_IJNS7_ILi1EEESI_SI_EEESC_SE_Li128ELb1ELb1ELb0ELb0EEENS1_19SingleTileSchedulerILb1ELb0ELb1ELi128EEEEEEEEEvNT_6ParamsE)
        /*00bc*/ 	.word	0x00000000


	//----- nvinfo : EIATTR_REGCOUNT
	.align		4
.L_42:
        /*00c0*/ 	.byte	0x04, 0x2f
        /*00c2*/ 	.short	(.L_44 - .L_43)
	.align		4
.L_43:
        /*00c4*/ 	.word	index@(_ZN7cutlass13device_kernelIN5flash19enable_sm80_to_sm89INS1_16FlashAttnFwdSm80INS1_25CollectiveMainloopFwdSm80ILi4ELi1ELb0EN4cute5tupleIJNS5_1CILi128EEENS7_ILi64EEENS7_ILi96EEEEEELi96ENS_10bfloat16_tEfNS_4arch4Sm80ELb0ELb0ELb0ELb0ELb0ELb0ELb1ELb0EEENS1_21CollectiveEpilogueFwdINS6_IJS8_SA_S9_EEENS6_IJNS7_ILi1EEESI_SI_EEESC_SE_Li128ELb0ELb1ELb0ELb0EEENS1_19SingleTileSchedulerILb0ELb0ELb1ELi128EEEEEEEEEvNT_6ParamsE)
        /*00c8*/ 	.word	0x00000004


	//----- nvinfo : EIATTR_FRAME_SIZE
	.align		4
.L_44:
        /*00cc*/ 	.byte	0x04, 0x11
        /*00ce*/ 	.short	(.L_46 - .L_45)
	.align		4
.L_45:
        /*00d0*/ 	.word	index@(_ZN7cutlass13device_kernelIN5flash19enable_sm80_to_sm89INS1_16FlashAttnFwdSm80INS1_25CollectiveMainloopFwdSm80ILi4ELi1ELb0EN4cute5tupleIJNS5_1CILi128EEENS7_ILi64EEENS7_ILi96EEEEEELi96ENS_10bfloat16_tEfNS_4arch4Sm80ELb0ELb0ELb0ELb0ELb0ELb0ELb1ELb0EEENS1_21CollectiveEpilogueFwdINS6_IJS8_SA_S9_EEENS6_IJNS7_ILi1EEESI_SI_EEESC_SE_Li128ELb0ELb1ELb0ELb0EEENS1_19SingleTileSchedulerILb0ELb0ELb1ELi128EEEEEEEEEvNT_6ParamsE)
        /*00d4*/ 	.word	0x00000000


	//----- nvinfo : EIATTR_REGCOUNT
	.align		4
.L_46:
        /*00d8*/ 	.byte	0x04, 0x2f
        /*00da*/ 	.short	(.L_48 - .L_47)
	.align		4
.L_47:
        /*00dc*/ 	.word	index@(_ZN7cutlass13device_kernelIN5flash19enable_sm80_to_sm89INS1_16FlashAttnFwdSm80INS1_25CollectiveMainloopFwdSm80ILi4ELi1ELb0EN4cute5tupleIJNS5_1CILi128EEENS7_ILi64EEENS7_ILi96EEEEEELi96ENS_10bfloat16_tEfNS_4arch4Sm80ELb1ELb0ELb1ELb1ELb0ELb1ELb1ELb0EEENS1_21CollectiveEpilogueFwdINS6_IJS8_SA_S9_EEENS6_IJNS7_ILi1EEESI_SI_EEESC_SE_Li128ELb1ELb1ELb0ELb0EEENS1_19SingleTileSchedulerILb1ELb0ELb1ELi128EEEEEEEEEvNT_6ParamsE)
        /*00e0*/ 	.word	0x00000004


	//----- nvinfo : EIATTR_FRAME_SIZE
	.align		4
.L_48:
        /*00e4*/ 	.byte	0x04, 0x11
        /*00e6*/ 	.short	(.L_50 - .L_49)
	.align		4
.L_49:
        /*00e8*/ 	.word	index@(_ZN7cutlass13device_kernelIN5flash19enable_sm80_to_sm89INS1_16FlashAttnFwdSm80INS1_25CollectiveMainloopFwdSm80ILi4ELi1ELb0EN4cute5tupleIJNS5_1CILi128EEENS7_ILi64EEENS7_ILi96EEEEEELi96ENS_10bfloat16_tEfNS_4arch4Sm80ELb1ELb0ELb1ELb1ELb0ELb1ELb1ELb0EEENS1_21CollectiveEpilogueFwdINS6_IJS8_SA_S9_EEENS6_IJNS7_ILi1EEESI_SI_EEESC_SE_Li128ELb1ELb1ELb0ELb0EEENS1_19SingleTileSchedulerILb1ELb0ELb1ELi128EEEEEEEEEvNT_6ParamsE)
        /*00ec*/ 	.word	0x00000000


	//----- nvinfo : EIATTR_REGCOUNT
	.align		4
.L_50:
        /*00f0*/ 	.byte	0x04, 0x2f
        /*00f2*/ 	.short	(.L_52 - .L_51)
	.align		4
.L_51:
        /*00f4*/ 	.word	index@(_ZN7cutlass13device_kernelIN5flash19enable_sm80_to_sm89INS1_16FlashAttnFwdSm80INS1_25CollectiveMainloopFwdSm80ILi4ELi1ELb0EN4cute5tupleIJNS5_1CILi128EEENS7_ILi64EEENS7_ILi96EEEEEELi96ENS_10bfloat16_tEfNS_4arch4Sm80ELb1ELb0ELb1ELb1ELb0ELb0ELb1ELb0EEENS1_21CollectiveEpilogueFwdINS6_IJS8_SA_S9_EEENS6_IJNS7_ILi1EEESI_SI_EEESC_SE_Li128ELb1ELb1ELb0ELb0EEENS1_19SingleTileSchedulerILb1ELb0ELb1ELi128EEEEEEEEEvNT_6ParamsE)
        /*00f8*/ 	.word	0x00000004


	//----- nvinfo : EIATTR_FRAME_SIZE
	.align		4
.L_52:
        /*00fc*/ 	.byte	0x04, 0x11
        /*00fe*/ 	.short	(.L_54 - .L_53)
	.align		4
.L_53:
        /*0100*/ 	.word	index@(_ZN7cutlass13device_kernelIN5flash19enable_sm80_to_sm89INS1_16FlashAttnFwdSm80INS1_25CollectiveMainloopFwdSm80ILi4ELi1ELb0EN4cute5tupleIJNS5_1CILi128EEENS7_ILi64EEENS7_ILi96EEEEEELi96ENS_10bfloat16_tEfNS_4arch4Sm80ELb1ELb0ELb1ELb1ELb0ELb0ELb1ELb0EEENS1_21CollectiveEpilogueFwdINS6_IJS8_SA_S9_EEENS6_IJNS7_ILi1EEESI_SI_EEESC_SE_Li128ELb1ELb1ELb0ELb0EEENS1_19SingleTileSchedulerILb1ELb0ELb1ELi128EEEEEEEEEvNT_6ParamsE)
        /*0104*/ 	.word	0x00000000


	//----- nvinfo : EIATTR_REGCOUNT
	.align		4
.L_54:
        /*0108*/ 	.byte	0x04, 0x2f
        /*010a*/ 	.short	(.L_56 - .L_55)
	.align		4
.L_55:
        /*010c*/ 	.word	index@(_ZN7cutlass13device_kernelIN5flash19enable_sm80_to_sm89INS1_16FlashAttnFwdSm80INS1_25CollectiveMainloopFwdSm80ILi4ELi1ELb0EN4cute5tupleIJNS5_1CILi128EEENS7_ILi64EEENS7_ILi96EEEEEELi96ENS_10bfloat16_tEfNS_4arch4Sm80ELb1ELb0ELb1ELb0ELb0ELb0ELb1ELb0EEENS1_21CollectiveEpilogueFwdINS6_IJS8_SA_S9_EEENS6_IJNS7_ILi1EEESI_SI_EEESC_SE_Li128ELb0ELb1ELb0ELb0EEENS1_30DynamicPersistentTileSchedulerILi128ELi128ELb0ELb1ELb0EEEEEEEEEvNT_6ParamsE)
        /*0110*/ 	.word	0x00000004


	//----- nvinfo : EIATTR_FRAME_SIZE
	.align		4
.L_56:
        /*0114*/ 	.byte	0x04, 0x11
        /*0116*/ 	.short	(.L_58 - .L_57)
	.align		4
.L_57:
        /*0118*/ 	.word	index@(_ZN7cutlass13device_kernelIN5flash19enable_sm80_to_sm89INS1_16FlashAttnFwdSm80INS1_25CollectiveMainloopFwdSm80ILi4ELi1ELb0EN4cute5tupleIJNS5_1CILi128EEENS7_ILi64EEENS7_ILi96EEEEEELi96ENS_10bfloat16_tEfNS_4arch4Sm80ELb1ELb0ELb1ELb0ELb0ELb0ELb1ELb0EEENS1_21CollectiveEpilogueFwdINS6_IJS8_SA_S9_EEENS6_IJNS7_ILi1EEESI_SI_EEESC_SE_Li128ELb0ELb1ELb0ELb0EEENS1_30DynamicPersistentTileSchedulerILi128ELi128ELb0ELb1ELb0EEEEEEEEEvNT_6ParamsE)
        /*011c*/ 	.word	0x00000000


	//----- nvinfo : EIATTR_REGCOUNT
	.align		4
.L_58:
        /*0120*/ 	.byte	0x04, 0x2f
        /*0122*/ 	.short	(.L_60 - .L_59)
	.align		4
.L_59:
        /*0124*/ 	.word	index@(_ZN7cutlass13device_kernelIN5flash19enable_sm80_to_sm89INS1_16FlashAttnFwdSm80INS1_25CollectiveMainloopFwdSm80ILi4ELi1ELb0EN4cute5tupleIJNS5_1CILi128EEENS7_ILi48EEENS7_ILi96EEEEEELi96ENS_10bfloat16_tEfNS_4arch4Sm80ELb0ELb1ELb1ELb1ELb0ELb1ELb1ELb0EEENS1_21CollectiveEpilogueFwdINS6_IJS8_SA_S9_EEENS6_IJNS7_ILi1EEESI_SI_EEESC_SE_Li128ELb1ELb1ELb0ELb0EEENS1_19SingleTileSchedulerILb1ELb0ELb1ELi128EEEEEEEEEvNT_6ParamsE)
        /*0128*/ 	.word	0x00000004


	//----- nvinfo : EIATTR_FRAME_SIZE
	.align		4
.L_60:
        /*012c*/ 	.byte	0x04, 0x11
        /*012e*/ 	.short	(.L_62 - .L_61)
	.align		4
.L_61:
        /*0130*/ 	.word	index@(_ZN7cutlass13device_kernelIN5flash19enable_sm80_to_sm89INS1_16FlashAttnFwdSm80INS1_25CollectiveMainloopFwdSm80ILi4ELi1ELb0EN4cute5tupleIJNS5_1CILi128EEENS7_ILi48EEENS7_ILi96EEEEEELi96ENS_10bfloat16_tEfNS_4arch4Sm80ELb0ELb1ELb1ELb1ELb0ELb1ELb1ELb0EEENS1_21CollectiveEpilogueFwdINS6_IJS8_SA_S9_EEENS6_IJNS7_ILi1EEESI_SI_EEESC_SE_Li128ELb1ELb1ELb0ELb0EEENS1_19SingleTileSchedulerILb1ELb0ELb1ELi128EEEEEEEEEvNT_6ParamsE)
        /*0134*/ 	.word	0x00000000


	//----- nvinfo : EIATTR_REGCOUNT
	.align		4
.L_62:
        /*0138*/ 	.byte	0x04, 0x2f
        /*013a*/ 	.short	(.L_64 - .L_63)
	.align		4
.L_63:
        /*013c*/ 	.word	index@(_ZN7cutlass13device_kernelIN5flash19enable_sm80_to_sm89INS1_16FlashAttnFwdSm80INS1_25CollectiveMainloopFwdSm80ILi4ELi1ELb0EN4cute5tupleIJNS5_1CILi128EEENS7_ILi48EEENS7_ILi96EEEEEELi96ENS_10bfloat16_tEfNS_4arch4Sm80ELb0ELb1ELb1ELb1ELb0ELb0ELb1ELb0EEENS1_21CollectiveEpilogueFwdINS6_IJS8_SA_S9_EEENS6_IJNS7_ILi1EEESI_SI_EEESC_SE_Li128ELb1ELb1ELb0ELb0EEENS1_19SingleTileSchedulerILb1ELb0ELb1ELi128EEEEEEEEEvNT_6ParamsE)
        /*0140*/ 	.word	0x00000004


	//----- nvinfo : EIATTR_FRAME_SIZE
	.align		4
.L_64:
        /*0144*/ 	.byte	0x04, 0x11
        /*0146*/ 	.short	(.L_66 - .L_65)
	.align		4
.L_65:
        /*0148*/ 	.word	index@(_ZN7cutlass13device_kernelIN5flash19enable_sm80_to_sm89INS1_16FlashAttnFwdSm80INS1_25CollectiveMainloopFwdSm80ILi4ELi1ELb0EN4cute5tupleIJNS5_1CILi128EEENS7_ILi48EEENS7_ILi96EEEEEELi96ENS_10bfloat16_tEfNS_4arch4Sm80ELb0ELb1ELb1ELb1ELb0ELb0ELb1ELb0EEENS1_21CollectiveEpilogueFwdINS6_IJS8_SA_S9_EEENS6_IJNS7_ILi1EEESI_SI_EEESC_SE_Li128ELb1ELb1ELb0ELb0EEENS1_19SingleTileSchedulerILb1ELb0ELb1ELi128EEEEEEEEEvNT_6ParamsE)
        /*014c*/ 	.word	0x00000000


	//----- nvinfo : EIATTR_REGCOUNT
	.align		4
.L_66:
        /*0150*/ 	.byte	0x04, 0x2f
        /*0152*/ 	.short	(.L_68 - .L_67)
	.align		4
.L_67:
        /*0154*/ 	.word	index@(_ZN7cutlass13device_kernelIN5flash19enable_sm80_to_sm89INS1_16FlashAttnFwdSm80INS1_25CollectiveMainloopFwdSm80ILi4ELi1ELb0EN4cute5tupleIJNS5_1CILi128EEENS7_ILi48EEENS7_ILi96EEEEEELi96ENS_10bfloat16_tEfNS_4arch4Sm80ELb0ELb1ELb1ELb0ELb0ELb0ELb1ELb0EEENS1_21CollectiveEpilogueFwdINS6_IJS8_SA_S9_EEENS6_IJNS7_ILi1EEESI_SI_EEESC_SE_Li128ELb0ELb1ELb0ELb0EEENS1_19SingleTileSchedulerILb0ELb0ELb1ELi128EEEEEEEEEvNT_6ParamsE)
        /*0158*/ 	.word	0x00000004


	//----- nvinfo : EIATTR_FRAME_SIZE
	.align		4
.L_68:
        /*015c*/ 	.byte	0x04, 0x11
        /*015e*/ 	.short	(.L_70 - .L_69)
	.align		4
.L_69:
        /*0160*/ 	.word	index@(_ZN7cutlass13device_kernelIN5flash19enable_sm80_to_sm89INS1_16FlashAttnFwdSm80INS1_25CollectiveMainloopFwdSm80ILi4ELi1ELb0EN4cute5tupleIJNS5_1CILi128EEENS7_ILi48EEENS7_ILi96EEEEEELi96ENS_10bfloat16_tEfNS_4arch4Sm80ELb0ELb1ELb1ELb0ELb0ELb0ELb1ELb0EEENS1_21CollectiveEpilogueFwdINS6_IJS8_SA_S9_EEENS6_IJNS7_ILi1EEESI_SI_EEESC_SE_Li128ELb0ELb1ELb0ELb0EEENS1_19SingleTileSchedulerILb0ELb0ELb1ELi128EEEEEEEEEvNT_6ParamsE)
        /*0164*/ 	.word	0x00000000


	//----- nvinfo : EIATTR_REGCOUNT
	.align		4
.L_70:
        /*0168*/ 	.byte	0x04, 0x2f
        /*016a*/ 	.short	(.L_72 - .L_71)
	.align		4
.L_71:
        /*016c*/ 	.word	index@(_ZN7cutlass13device_kernelIN5flash19enable_sm80_to_sm89INS1_16FlashAttnFwdSm80INS1_25CollectiveMainloopFwdSm80ILi4ELi1ELb0EN4cute5tupleIJNS5_1CILi128EEENS7_ILi64EEENS7_ILi96EEEEEELi96ENS_10bfloat16_tEfNS_4arch4Sm80ELb0ELb0ELb1ELb1ELb0ELb1ELb1ELb0EEENS1_21CollectiveEpilogueFwdINS6_IJS8_SA_S9_EEENS6_IJNS7_ILi1EEESI_SI_EEESC_SE_Li128ELb1ELb1ELb0ELb0EEENS1_19SingleTileSchedulerILb1ELb0ELb1ELi128EEEEEEEEEvNT_6ParamsE)
        /*0170*/ 	.word	0x00000004


	//----- nvinfo : EIATTR_FRAME_SIZE
	.align		4
.L_72:
        /*0174*/ 	.byte	0x04, 0x11
        /*0176*/ 	.short	(.L_74 - .L_73)
	.align		4
.L_73:
        /*0178*/ 	.word	index@(_ZN7cutlass13device_kernelIN5flash19enable_sm80_to_sm89INS1_16FlashAttnFwdSm80INS1_25CollectiveMainloopFwdSm80ILi4ELi1ELb0EN4cute5tupleIJNS5_1CILi128EEENS7_ILi64EEENS7_ILi96EEEEEELi96ENS_10bfloat16_tEfNS_4arch4Sm80ELb0ELb0ELb1ELb1ELb0ELb1ELb1ELb0EEENS1_21CollectiveEpilogueFwdINS6_IJS8_SA_S9_EEENS6_IJNS7_ILi1EEESI_SI_EEESC_SE_Li128ELb1ELb1ELb0ELb0EEENS1_19SingleTileSchedulerILb1ELb0ELb1ELi128EEEEEEEEEvNT_6ParamsE)
        /*017c*/ 	.word	0x00000000


	//----- nvinfo : EIATTR_REGCOUNT
	.align		4
.L_74:
        /*0180*/ 	.byte	0x04, 0x2f
        /*0182*/ 	.short	(.L_76 - .L_75)
	.align		4
.L_75:
        /*0184*/ 	.word	index@(_ZN7cutlass13device_kernelIN5flash19enable_sm80_to_sm89INS1_16FlashAttnFwdSm80INS1_25CollectiveMainloopFwdSm80ILi4ELi1ELb0EN4cute5tupleIJNS5_1CILi128EEENS7_ILi64EEENS7_ILi96EEEEEELi96ENS_10bfloat16_tEfNS_4arch4Sm80ELb0ELb0ELb1ELb1ELb0ELb0ELb1ELb0EEENS1_21CollectiveEpilogueFwdINS6_IJS8_SA_S9_EEENS6_IJNS7_ILi1EEESI_SI_EEESC_SE_Li128ELb1ELb1ELb0ELb0EEENS1_19SingleTileSchedulerILb1ELb0ELb1ELi128EEEEEEEEEvNT_6ParamsE)
        /*0188*/ 	.word	0x00000004


	//----- nvinfo : EIATTR_FRAME_SIZE
	.align		4
.L_76:
        /*018c*/ 	.byte	0x04, 0x11
        /*018e*/ 	.short	(.L_78 - .L_77)
	.align		4
.L_77:
        /*0190*/ 	.word	index@(_ZN7cutlass13device_kernelIN5flash19enable_sm80_to_sm89INS1_16FlashAttnFwdSm80INS1_25CollectiveMainloopFwdSm80ILi4ELi1ELb0EN4cute5tupleIJNS5_1CILi128EEENS7_ILi64EEENS7_ILi96EEEEEELi96ENS_10bfloat16_tEfNS_4arch4Sm80ELb0ELb0ELb1ELb1ELb0ELb0ELb1ELb0EEENS1_21CollectiveEpilogueFwdINS6_IJS8_SA_S9_EEENS6_IJNS7_ILi1EEESI_SI_EEESC_SE_Li128ELb1ELb1ELb0ELb0EEENS1_19SingleTileSchedulerILb1ELb0ELb1ELi128EEEEEEEEEvNT_6ParamsE)
        /*0194*/ 	.word	0x00000000


	//----- nvinfo : EIATTR_REGCOUNT
	.align		4
.L_78:
        /*0198*/ 	.byte	0x04, 0x2f
        /*019a*/ 	.short	(.L_80 - .L_79)
	.align		4
.L_79:
        /*019c*/ 	.word	index@(_ZN7cutlass13device_kernelIN5flash19enable_sm80_to_sm89INS1_16FlashAttnFwdSm80INS1_25CollectiveMainloopFwdSm80ILi4ELi1ELb0EN4cute5tupleIJNS5_1CILi128EEENS7_ILi64EEENS7_ILi96EEEEEELi96ENS_10bfloat16_tEfNS_4arch4Sm80ELb0ELb0ELb1ELb0ELb0ELb0ELb1ELb0EEENS1_21CollectiveEpilogueFwdINS6_IJS8_SA_S9_EEENS6_IJNS7_ILi1EEESI_SI_EEESC_SE_Li128ELb0ELb1ELb0ELb0EEENS1_19SingleTileSchedulerILb0ELb0ELb1ELi128EEEEEEEEEvNT_6ParamsE)
        /*01a0*/ 	.word	0x00000004


	//----- nvinfo : EIATTR_FRAME_SIZE
	.align		4
.L_80:
        /*01a4*/ 	.byte	0x04, 0x11
        /*01a6*/ 	.short	(.L_82 - .L_81)
	.align		4
.L_81:
        /*01a8*/ 	.word	index@(_ZN7cutlass13device_kernelIN5flash19enable_sm80_to_sm89INS1_16FlashAttnFwdSm80INS1_25CollectiveMainloopFwdSm80ILi4ELi1ELb0EN4cute5tupleIJNS5_1CILi128EEENS7_ILi64EEENS7_ILi96EEEEEELi96ENS_10bfloat16_tEfNS_4arch4Sm80ELb0ELb0ELb1ELb0ELb0ELb0ELb1ELb0EEENS1_21CollectiveEpilogueFwdINS6_IJS8_SA_S9_EEENS6_IJNS7_ILi1EEESI_SI_EEESC_SE_Li128ELb0ELb1ELb0ELb0EEENS1_19SingleTileSchedulerILb0ELb0ELb1ELi128EEEEEEEEEvNT_6ParamsE)
        /*01ac*/ 	.word	0x00000000


	//----- nvinfo : EIATTR_MIN_STACK_SIZE
	.align		4
.L_82:
        /*01b0*/ 	.byte	0x04, 0x12
        /*01b2*/ 	.short	(.L_84 - .L_83)
	.align		4
.L_83:
        /*01b4*/ 	.word	index@(_ZN7cutlass13device_kernelIN5flash19enable_sm80_to_sm89INS1_16FlashAttnFwdSm80INS1_25CollectiveMainloopFwdSm80ILi4ELi1ELb0EN4cute5tupleIJNS5_1CILi128EEENS7_ILi64EEENS7_ILi96EEEEEELi96ENS_10bfloat16_tEfNS_4arch4Sm80ELb0ELb0ELb1ELb0ELb0ELb0ELb1ELb0EEENS1_21CollectiveEpilogueFwdINS6_IJS8_SA_S9_EEENS6_IJNS7_ILi1EEESI_SI_EEESC_SE_Li128ELb0ELb1ELb0ELb0EEENS1_19SingleTileSchedulerILb0ELb0ELb1ELi128EEEEEEEEEvNT_6ParamsE)
        /*01b8*/ 	.word	0x00000000


	//----- nvinfo : EIATTR_MIN_STACK_SIZE
	.align		4
.L_84:
        /*01bc*/ 	.byte	0x04, 0x12
        /*01be*/ 	.short	(.L_86 - .L_85)
	.align		4
.L_85:
        /*01c0*/ 	.word	index@(_ZN7cutlass13device_kernelIN5flash19enable_sm80_to_sm89INS1_16FlashAttnFwdSm80INS1_25CollectiveMainloopFwdSm80ILi4ELi1ELb0EN4cute5tupleIJNS5_1CILi128EEENS7_ILi64EEENS7_ILi96EEEEEELi96ENS_10bfloat16_tEfNS_4arch4Sm80ELb0ELb0ELb1ELb1ELb0ELb0ELb1ELb0EEENS1_21CollectiveEpilogueFwdINS6_IJS8_SA_S9_EEENS6_IJNS7_ILi1EEESI_SI_EEESC_SE_Li128ELb1ELb1ELb0ELb0EEENS1_19SingleTileSchedulerILb1ELb0ELb1ELi128EEEEEEEEEvNT_6ParamsE)
        /*01c4*/ 	.word	0x00000000


	//----- nvinfo : EIATTR_MIN_STACK_SIZE
	.align		4
.L_86:
        /*01c8*/ 	.byte	0x04, 0x12
        /*01ca*/ 	.short	(.L_88 - .L_87)
	.align		4
.L_87:
        /*01cc*/ 	.word	index@(_ZN7cutlass13device_kernelIN5flash19enable_sm80_to_sm89INS1_16FlashAttnFwdSm80INS1_25CollectiveMainloopFwdSm80ILi4ELi1ELb0EN4cute5tupleIJNS5_1CILi128EEENS7_ILi64EEENS7_ILi96EEEEEELi96ENS_10bfloat16_tEfNS_4arch4Sm80ELb0ELb0ELb1ELb1ELb0ELb1ELb1ELb0EEENS1_21CollectiveEpilogueFwdINS6_IJS8_SA_S9_EEENS6_IJNS7_ILi1EEESI_SI_EEESC_SE_Li128ELb1ELb1ELb0ELb0EEENS1_19SingleTileSchedulerILb1ELb0ELb1ELi128EEEEEEEEEvNT_6ParamsE)
        /*01d0*/ 	.word	0x00000000


	//----- nvinfo : EIATTR_MIN_STACK_SIZE
	.align		4
.L_88:
        /*01d4*/ 	.byte	0x04, 0x12
        /*01d6*/ 	.short	(.L_90 - .L_89)
	.align		4
.L_89:
        /*01d8*/ 	.word	index@(_ZN7cutlass13device_kernelIN5flash19enable_sm80_to_sm89INS1_16FlashAttnFwdSm80INS1_25CollectiveMainloopFwdSm80ILi4ELi1ELb0EN4cute5tupleIJNS5_1CILi128EEENS7_ILi48EEENS7_ILi96EEEEEELi96ENS_10bfloat16_tEfNS_4arch4Sm80ELb0ELb1ELb1ELb0ELb0ELb0ELb1ELb0EEENS1_21CollectiveEpilogueFwdINS6_IJS8_SA_S9_EEENS6_IJNS7_ILi1EEESI_SI_EEESC_SE_Li128ELb0ELb1ELb0ELb0EEENS1_19SingleTileSchedulerILb0ELb0ELb1ELi128EEEEEEEEEvNT_6ParamsE)
        /*01dc*/ 	.word	0x00000000


	//----- nvinfo : EIATTR_MIN_STACK_SIZE
	.align		4
.L_90:
        /*01e0*/ 	.byte	0x04, 0x12
        /*01e2*/ 	.short	(.L_92 - .L_91)
	.align		4
.L_91:
        /*01e4*/ 	.word	index@(_ZN7cutlass13device_kernelIN5flash19enable_sm80_to_sm89INS1_16FlashAttnFwdSm80INS1_25CollectiveMainloopFwdSm80ILi4ELi1ELb0EN4cute5tupleIJNS5_1CILi128EEENS7_ILi48EEENS7_ILi96EEEEEELi96ENS_10bfloat16_tEfNS_4arch4Sm80ELb0ELb1ELb1ELb1ELb0ELb0ELb1ELb0EEENS1_21CollectiveEpilogueFwdINS6_IJS8_SA_S9_EEENS6_IJNS7_ILi1EEESI_SI_EEESC_SE_Li128ELb1ELb1ELb0ELb0EEENS1_19SingleTileSchedulerILb1ELb0ELb1ELi128EEEEEEEEEvNT_6ParamsE)
        /*01e8*/ 	.word	0x00000000


	//----- nvinfo : EIATTR_MIN_STACK_SIZE
	.align		4
.L_92:
        /*01ec*/ 	.byte	0x04, 0x12
        /*01ee*/ 	.short	(.L_94 - .L_93)
	.align		4
.L_93:
        /*01f0*/ 	.word	index@(_ZN7cutlass13device_kernelIN5flash19enable_sm80_to_sm89INS1_16FlashAttnFwdSm80INS1_25CollectiveMainloopFwdSm80ILi4ELi1ELb0EN4cute5tupleIJNS5_1CILi128EEENS7_ILi48EEENS7_ILi96EEEEEELi96ENS_10bfloat16_tEfNS_4arch4Sm80ELb0ELb1ELb1ELb1ELb0ELb1ELb1ELb0EEENS1_21CollectiveEpilogueFwdINS6_IJS8_SA_S9_EEENS6_IJNS7_ILi1EEESI_SI_EEESC_SE_Li128ELb1ELb1ELb0ELb0EEENS1_19SingleTileSchedulerILb1ELb0ELb1ELi128EEEEEEEEEvNT_6ParamsE)
        /*01f4*/ 	.word	0x00000000


	//----- nvinfo : EIATTR_MIN_STACK_SIZE
	.align		4
.L_94:
        /*01f8*/ 	.byte	0x04, 0x12
        /*01fa*/ 	.short	(.L_96 - .L_95)
	.align		4
.L_95:
        /*01fc*/ 	.word	index@(_ZN7cutlass13device_kernelIN5flash19enable_sm80_to_sm89INS1_16FlashAttnFwdSm80INS1_25CollectiveMainloopFwdSm80ILi4ELi1ELb0EN4cute5tupleIJNS5_1CILi128EEENS7_ILi64EEENS7_ILi96EEEEEELi96ENS_10bfloat16_tEfNS_4arch4Sm80ELb1ELb0ELb1ELb0ELb0ELb0ELb1ELb0EEENS1_21CollectiveEpilogueFwdINS6_IJS8_SA_S9_EEENS6_IJNS7_ILi1EEESI_SI_EEESC_SE_Li128ELb0ELb1ELb0ELb0EEENS1_30DynamicPersistentTileSchedulerILi128ELi128ELb0ELb1ELb0EEEEEEEEEvNT_6ParamsE)
        /*0200*/ 	.word	0x00000000


	//----- nvinfo : EIATTR_MIN_STACK_SIZE
	.align		4
.L_96:
        /*0204*/ 	.byte	0x04, 0x12
        /*0206*/ 	.short	(.L_98 - .L_97)
	.align		4
.L_97:
        /*0208*/ 	.word	index@(_ZN7cutlass13device_kernelIN5flash19enable_sm80_to_sm89INS1_16FlashAttnFwdSm80INS1_25CollectiveMainloopFwdSm80ILi4ELi1ELb0EN4cute5tupleIJNS5_1CILi128EEENS7_ILi64EEENS7_ILi96EEEEEELi96ENS_10bfloat16_tEfNS_4arch4Sm80ELb1ELb0ELb1ELb1ELb0ELb0ELb1ELb0EEENS1_21CollectiveEpilogueFwdINS6_IJS8_SA_S9_EEENS6_IJNS7_ILi1EEESI_SI_EEESC_SE_Li128ELb1ELb1ELb0ELb0EEENS1_19SingleTileSchedulerILb1ELb0ELb1ELi128EEEEEEEEEvNT_6ParamsE)
        /*020c*/ 	.word	0x00000000


	//----- nvinfo : EIATTR_MIN_STACK_SIZE
	.align		4
.L_98:
        /*0210*/ 	.byte	0x04, 0x12
        /*0212*/ 	.short	(.L_100 - .L_99)
	.align		4
.L_99:
        /*0214*/ 	.word	index@(_ZN7cutlass13device_kernelIN5flash19enable_sm80_to_sm89INS1_16FlashAttnFwdSm80INS1_25CollectiveMainloopFwdSm80ILi4ELi1ELb0EN4cute5tupleIJNS5_1CILi128EEENS7_ILi64EEENS7_ILi96EEEEEELi96ENS_10bfloat16_tEfNS_4arch4Sm80ELb1ELb0ELb1ELb1ELb0ELb1ELb1ELb0EEENS1_21CollectiveEpilogueFwdINS6_IJS8_SA_S9_EEENS6_IJNS7_ILi1EEESI_SI_EEESC_SE_Li128ELb1ELb1ELb0ELb0EEENS1_19SingleTileSchedulerILb1ELb0ELb1ELi128EEEEEEEEEvNT_6ParamsE)
        /*0218*/ 	.word	0x00000000


	//----- nvinfo : EIATTR_MIN_STACK_SIZE
	.align		4
.L_100:
        /*021c*/ 	.byte	0x04, 0x12
        /*021e*/ 	.short	(.L_102 - .L_101)
	.align		4
.L_101:
        /*0220*/ 	.word	index@(_ZN7cutlass13device_kernelIN5flash19enable_sm80_to_sm89INS1_16FlashAttnFwdSm80INS1_25CollectiveMainloopFwdSm80ILi4ELi1ELb0EN4cute5tupleIJNS5_1CILi128EEENS7_ILi64EEENS7_ILi96EEEEEELi96ENS_10bfloat16_tEfNS_4arch4Sm80ELb0ELb0ELb0ELb0ELb0ELb0ELb1ELb0EEENS1_21CollectiveEpilogueFwdINS6_IJS8_SA_S9_EEENS6_IJNS7_ILi1EEESI_SI_EEESC_SE_Li128ELb0ELb1ELb0ELb0EEENS1_19SingleTileSchedulerILb0ELb0ELb1ELi128EEEEEEEEEvNT_6ParamsE)
        /*0224*/ 	.word	0x00000000


	//----- nvinfo : EIATTR_MIN_STACK_SIZE
	.align		4
.L_102:
        /*0228*/ 	.byte	0x04, 0x12
        /*022a*/ 	.short	(.L_104 - .L_103)
	.align		4
.L_103:
        /*022c*/ 	.word	index@(_ZN7cutlass13device_kernelIN5flash19enable_sm80_to_sm89INS1_16FlashAttnFwdSm80INS1_25CollectiveMainloopFwdSm80ILi4ELi1ELb0EN4cute5tupleIJNS5_1CILi128EEENS7_ILi64EEENS7_ILi96EEEEEELi96ENS_10bfloat16_tEfNS_4arch4Sm80ELb0ELb0ELb0ELb1ELb0ELb0ELb1ELb0EEENS1_21CollectiveEpilogueFwdINS6_IJS8_SA_S9_EEENS6_IJNS7_ILi1EEESI_SI_EEESC_SE_Li128ELb1ELb1ELb0ELb0EEENS1_19SingleTileSchedulerILb1ELb0ELb1ELi128EEEEEEEEEvNT_6ParamsE)
        /*0230*/ 	.word	0x00000000


	//----- nvinfo : EIATTR_MIN_STACK_SIZE
	.align		4
.L_104:
        /*0234*/ 	.byte	0x04, 0x12
        /*0236*/ 	.short	(.L_106 - .L_105)
	.align		4
.L_105:
        /*0238*/ 	.word	index@(_ZN7cutlass13device_kernelIN5flash19enable_sm80_to_sm89INS1_16FlashAttnFwdSm80INS1_25CollectiveMainloopFwdSm80ILi4ELi1ELb0EN4cute5tupleIJNS5_1CILi128EEENS7_ILi64EEENS7_ILi96EEEEEELi96ENS_10bfloat16_tEfNS_4arch4Sm80ELb0ELb0ELb0ELb1ELb0ELb1ELb1ELb0EEENS1_21CollectiveEpilogueFwdINS6_IJS8_SA_S9_EEENS6_IJNS7_ILi1EEESI_SI_EEESC_SE_Li128ELb1ELb1ELb0ELb0EEENS1_19SingleTileSchedulerILb1ELb0ELb1ELi128EEEEEEEEEvNT_6ParamsE)
        /*023c*/ 	.word	0x00000000


	//----- nvinfo : EIATTR_MIN_STACK_SIZE
	.align		4
.L_106:
        /*0240*/ 	.byte	0x04, 0x12
        /*0242*/ 	.short	(.L_108 - .L_107)
	.align		4
.L_107:
        /*0244*/ 	.word	index@(_ZN7cutlass13device_kernelIN5flash19enable_sm80_to_sm89INS1_16FlashAttnFwdSm80INS1_25CollectiveMainloopFwdSm80ILi4ELi1ELb0EN4cute5tupleIJNS5_1CILi128EEENS7_ILi48EEENS7_ILi96EEEEEELi96ENS_10bfloat16_tEfNS_4arch4Sm80ELb0ELb1ELb0ELb0ELb0ELb0ELb1ELb0EEENS1_21CollectiveEpilogueFwdINS6_IJS8_SA_S9_EEENS6_IJNS7_ILi1EEESI_SI_EEESC_SE_Li128ELb0ELb1ELb0ELb0EEENS1_19SingleTileSchedulerILb0ELb0ELb1ELi128EEEEEEEEEvNT_6ParamsE)
        /*0248*/ 	.word	0x00000000


	//----- nvinfo : EIATTR_MIN_STACK_SIZE
	.align		4
.L_108:
        /*024c*/ 	.byte	0x04, 0x12
        /*024e*/ 	.short	(.L_110 - .L_109)
	.align		4
.L_109:
        /*0250*/ 	.word	index@(_ZN7cutlass13device_kernelIN5flash19enable_sm80_to_sm89INS1_16FlashAttnFwdSm80INS1_25CollectiveMainloopFwdSm80ILi4ELi1ELb0EN4cute5tupleIJNS5_1CILi128EEENS7_ILi48EEENS7_ILi96EEEEEELi96ENS_10bfloat16_tEfNS_4arch4Sm80ELb0ELb1ELb0ELb1ELb0ELb0ELb1ELb0EEENS1_21CollectiveEpilogueFwdINS6_IJS8_SA_S9_EEENS6_IJNS7_ILi1EEESI_SI_EEESC_SE_Li128ELb1ELb1ELb0ELb0EEENS1_19SingleTileSchedulerILb1ELb0ELb1ELi128EEEEEEEEEvNT_6ParamsE)
        /*0254*/ 	.word	0x00000000


	//----- nvinfo : EIATTR_MIN_STACK_SIZE
	.align		4
.L_110:
        /*0258*/ 	.byte	0x04, 0x12
        /*025a*/ 	.short	(.L_112 - .L_111)
	.align		4
.L_111:
        /*025c*/ 	.word	index@(_ZN7cutlass13device_kernelIN5flash19enable_sm80_to_sm89INS1_16FlashAttnFwdSm80INS1_25CollectiveMainloopFwdSm80ILi4ELi1ELb0EN4cute5tupleIJNS5_1CILi128EEENS7_ILi48EEENS7_ILi96EEEEEELi96ENS_10bfloat16_tEfNS_4arch4Sm80ELb0ELb1ELb0ELb1ELb0ELb1ELb1ELb0EEENS1_21CollectiveEpilogueFwdINS6_IJS8_SA_S9_EEENS6_IJNS7_ILi1EEESI_SI_EEESC_SE_Li128ELb1ELb1ELb0ELb0EEENS1_19SingleTileSchedulerILb1ELb0ELb1ELi128EEEEEEEEEvNT_6ParamsE)
        /*0260*/ 	.word	0x00000000


	//----- nvinfo : EIATTR_MIN_STACK_SIZE
	.align		4
.L_112:
        /*0264*/ 	.byte	0x04, 0x12
        /*0266*/ 	.short	(.L_114 - .L_113)
	.align		4
.L_113:
        /*0268*/ 	.word	index@(_ZN7cutlass13device_kernelIN5flash19enable_sm80_to_sm89INS1_16FlashAttnFwdSm80INS1_25CollectiveMainloopFwdSm80ILi4ELi1ELb0EN4cute5tupleIJNS5_1CILi128EEENS7_ILi64EEENS7_ILi96EEEEEELi96ENS_10bfloat16_tEfNS_4arch4Sm80ELb1ELb0ELb0ELb0ELb0ELb0ELb1ELb0EEENS1_21CollectiveEpilogueFwdINS6_IJS8_SA_S9_EEENS6_IJNS7_ILi1EEESI_SI_EEESC_SE_Li128ELb0ELb1ELb0ELb0EEENS1_30DynamicPersistentTileSchedulerILi128ELi128ELb0ELb1ELb0EEEEEEEEEvNT_6ParamsE)
        /*026c*/ 	.word	0x00000000


	//----- nvinfo : EIATTR_MIN_STACK_SIZE
	.align		4
.L_114:
        /*0270*/ 	.byte	0x04, 0x12
        /*0272*/ 	.short	(.L_116 - .L_115)
	.align		4
.L_115:
        /*0274*/ 	.word	index@(_ZN7cutlass13device_kernelIN5flash19enable_sm80_to_sm89INS1_16FlashAttnFwdSm80INS1_25CollectiveMainloopFwdSm80ILi4ELi1ELb0EN4cute5tupleIJNS5_1CILi128EEENS7_ILi64EEENS7_ILi96EEEEEELi96ENS_10bfloat16_tEfNS_4arch4Sm80ELb1ELb0ELb0ELb1ELb0ELb0ELb1ELb0EEENS1_21CollectiveEpilogueFwdINS6_IJS8_SA_S9_EEENS6_IJNS7_ILi1EEESI_SI_EEESC_SE_Li128ELb1ELb1ELb0ELb0EEENS1_19SingleTileSchedulerILb1ELb0ELb1ELi128EEEEEEEEEvNT_6ParamsE)
        /*0278*/ 	.word	0x00000000


	//----- nvinfo : EIATTR_MIN_STACK_SIZE
	.align		4
.L_116:
        /*027c*/ 	.byte	0x04, 0x12
        /*027e*/ 	.short	(.L_118 - .L_117)
	.align		4
.L_117:
        /*0280*/ 	.word	index@(_ZN7cutlass13device_kernelIN5flash19enable_sm80_to_sm89INS1_16FlashAttnFwdSm80INS1_25CollectiveMainloopFwdSm80ILi4ELi1ELb0EN4cute5tupleIJNS5_1CILi128EEENS7_ILi64EEENS7_ILi96EEEEEELi96ENS_10bfloat16_tEfNS_4arch4Sm80ELb1ELb0ELb0ELb1ELb0ELb1ELb1ELb0EEENS1_21CollectiveEpilogueFwdINS6_IJS8_SA_S9_EEENS6_IJNS7_ILi1EEESI_SI_EEESC_SE_Li128ELb1ELb1ELb0ELb0EEENS1_19SingleTileSchedulerILb1ELb0ELb1ELi128EEEEEEEEEvNT_6ParamsE)
        /*0284*/ 	.word	0x00000000
.L_118:


//--------------------- .nv.compat                --------------------------
	.section	.nv.compat,"",@"SHT_CUDA_COMPAT_INFO"
	.align	4
        /*0000*/ 	.byte	0x02, 0x09, 0x01, 0x00, 0x02, 0x02, 0x01, 0x00, 0x02, 0x05, 0x05, 0x00, 0x03, 0x07, 0x01, 0x01
        /*0010*/ 	.byte	0x02, 0x03, 0x00, 0x00, 0x02, 0x06, 0x01, 0x00, 0x04, 0x0b, 0x08, 0x00, 0x00, 0x00, 0x00, 0x00
        /*0020*/ 	.byte	0x00, 0x00, 0x00, 0x00


//--------------------- .nv.info._ZN7cutlass13device_kernelIN5flash19enable_sm80_to_sm89INS1_16FlashAttnFwdSm80INS1_25CollectiveMainloopFwdSm80ILi4ELi1ELb0EN4cute5tupleIJNS5_1CILi128EEENS7_ILi64EEENS7_ILi96EEEEEELi96ENS_10bfloat16_tEfNS_4arch4Sm80ELb0ELb0ELb1ELb0ELb0ELb0ELb1ELb0EEENS1_21CollectiveEpilogueFwdINS6_IJS8_SA_S9_EEENS6_IJNS7_ILi1EEESI_SI_EEESC_SE_Li128ELb0ELb1ELb0ELb0EEENS1_19SingleTileSchedulerILb0ELb0ELb1ELi128EEEEEEEEEvNT_6ParamsE --------------------------
	.section	.nv.info._ZN7cutlass13device_kernelIN5flash19enable_sm80_to_sm89INS1_16FlashAttnFwdSm80INS1_25CollectiveMainloopFwdSm80ILi4ELi1ELb0EN4cute5tupleIJNS5_1CILi128EEENS7_ILi64EEENS7_ILi96EEEEEELi96ENS_10bfloat16_tEfNS_4arch4Sm80ELb0ELb0ELb1ELb0ELb0ELb0ELb1ELb0EEENS1_21CollectiveEpilogueFwdINS6_IJS8_SA_S9_EEENS6_IJNS7_ILi1EEESI_SI_EEESC_SE_Li128ELb0ELb1ELb0ELb0EEENS1_19SingleTileSchedulerILb0ELb0ELb1ELi128EEEEEEEEEvNT_6ParamsE,"",@"SHT_CUDA_INFO"
	.sectionflags	@""
	.align	4


	//----- nvinfo : EIATTR_CUDA_API_VERSION
	.align		4
        /*0000*/ 	.byte	0x04, 0x37
        /*0002*/ 	.short	(.L_120 - .L_119)
.L_119:
        /*0004*/ 	.word	0x00000082


	//----- nvinfo : EIATTR_KPARAM_INFO
	.align		4
.L_120:
        /*0008*/ 	.byte	0x04, 0x17
        /*000a*/ 	.short	(.L_122 - .L_121)
.L_121:
        /*000c*/ 	.word	0x00000000
        /*0010*/ 	.short	0x0000
        /*0012*/ 	.short	0x0000
        /*0014*/ 	.byte	0x00, 0xf0, 0x61, 0x10


	//----- nvinfo : EIATTR_SPARSE_MMA_MASK
	.align		4
.L_122:
        /*0018*/ 	.byte	0x03, 0x50
        /*001a*/ 	.short	0x0000


	//----- nvinfo : EIATTR_MAXREG_COUNT
	.align		4
        /*001c*/ 	.byte	0x03, 0x1b
        /*001e*/ 	.short	0x00ff


	//----- nvinfo : EIATTR_MERCURY_ISA_VERSION
	.align		4
        /*0020*/ 	.byte	0x03, 0x5f
        /*0022*/ 	.short	0x0101


	//----- nvinfo : EIATTR_EXIT_INSTR_OFFSETS
	.align		4
        /*0024*/ 	.byte	0x04, 0x1c
        /*0026*/ 	.short	(.L_124 - .L_123)


	//   ....[0]....
.L_123:
        /*0028*/ 	.word	0x00000010


	//----- nvinfo : EIATTR_MAX_THREADS
	.align		4
.L_124:
        /*002c*/ 	.byte	0x04, 0x05
        /*002e*/ 	.short	(.L_126 - .L_125)
.L_125:
        /*0030*/ 	.word	0x00000080
        /*0034*/ 	.word	0x00000001
        /*0038*/ 	.word	0x00000001


	//----- nvinfo : EIATTR_CBANK_PARAM_SIZE
	.align		4
.L_126:
        /*003c*/ 	.byte	0x03, 0x19
        /*003e*/ 	.short	0x0418


	//----- nvinfo : EIATTR_PARAM_CBANK
	.align		4
        /*0040*/ 	.byte	0x04, 0x0a
        /*0042*/ 	.short	(.L_128 - .L_127)
	.align		4
.L_127:
        /*0044*/ 	.word	index@(.nv.constant0._ZN7cutlass13device_kernelIN5flash19enable_sm80_to_sm89INS1_16FlashAttnFwdSm80INS1_25CollectiveMainloopFwdSm80ILi4ELi1ELb0EN4cute5tupleIJNS5_1CILi128EEENS7_ILi64EEENS7_ILi96EEEEEELi96ENS_10bfloat16_tEfNS_4arch4Sm80ELb0ELb0ELb1ELb0ELb0ELb0ELb1ELb0EEENS1_21CollectiveEpilogueFwdINS6_IJS8_SA_S9_EEENS6_IJNS7_ILi1EEESI_SI_EEESC_SE_Li128ELb0ELb1ELb0ELb0EEENS1_19SingleTileSchedulerILb0ELb0ELb1ELi128EEEEEEEEEvNT_6ParamsE)
        /*0048*/ 	.short	0x0210
        /*004a*/ 	.short	0x0418


	//----- nvinfo : EIATTR_SW_WAR
	.align		4
.L_128:
        /*004c*/ 	.byte	0x04, 0x36
        /*004e*/ 	.short	(.L_130 - .L_129)
.L_129:
        /*0050*/ 	.word	0x00000008
.L_130:


//--------------------- .nv.info._ZN7cutlass13device_kernelIN5flash19enable_sm80_to_sm89INS1_16FlashAttnFwdSm80INS1_25CollectiveMainloopFwdSm80ILi4ELi1ELb0EN4cute5tupleIJNS5_1CILi128EEENS7_ILi64EEENS7_ILi96EEEEEELi96ENS_10bfloat16_tEfNS_4arch4Sm80ELb0ELb0ELb1ELb1ELb0ELb0ELb1ELb0EEENS1_21CollectiveEpilogueFwdINS6_IJS8_SA_S9_EEENS6_IJNS7_ILi1EEESI_SI_EEESC_SE_Li128ELb1ELb1ELb0ELb0EEENS1_19SingleTileSchedulerILb1ELb0ELb1ELi128EEEEEEEEEvNT_6ParamsE --------------------------
	.section	.nv.info._ZN7cutlass13device_kernelIN5flash19enable_sm80_to_sm89INS1_16FlashAttnFwdSm80INS1_25CollectiveMainloopFwdSm80ILi4ELi1ELb0EN4cute5tupleIJNS5_1CILi128EEENS7_ILi64EEENS7_ILi96EEEEEELi96ENS_10bfloat16_tEfNS_4arch4Sm80ELb0ELb0ELb1ELb1ELb0ELb0ELb1ELb0EEENS1_21CollectiveEpilogueFwdINS6_IJS8_SA_S9_EEENS6_IJNS7_ILi1EEESI_SI_EEESC_SE_Li128ELb1ELb1ELb0ELb0EEENS1_19SingleTileSchedulerILb1ELb0ELb1ELi128EEEEEEEEEvNT_6ParamsE,"",@"SHT_CUDA_INFO"
	.sectionflags	@""
	.align	4


	//----- nvinfo : EIATTR_CUDA_API_VERSION
	.align		4
        /*0000*/ 	.byte	0x04, 0x37
        /*0002*/ 	.short	(.L_132 - .L_131)
.L_131:
        /*0004*/ 	.word	0x00000082


	//----- nvinfo : EIATTR_KPARAM_INFO
	.align		4
.L_132:
        /*0008*/ 	.byte	0x04, 0x17
        /*000a*/ 	.short	(.L_134 - .L_133)
.L_133:
        /*000c*/ 	.word	0x00000000
        /*0010*/ 	.short	0x0000
        /*0012*/ 	.short	0x0000
        /*0014*/ 	.byte	0x00, 0xf0, 0x61, 0x10


	//----- nvinfo : EIATTR_SPARSE_MMA_MASK
	.align		4
.L_134:
        /*0018*/ 	.byte	0x03, 0x50
        /*001a*/ 	.short	0x0000


	//----- nvinfo : EIATTR_MAXREG_COUNT
	.align		4
        /*001c*/ 	.byte	0x03, 0x1b
        /*001e*/ 	.short	0x00ff


	//----- nvinfo : EIATTR_MERCURY_ISA_VERSION
	.align		4
        /*0020*/ 	.byte	0x03, 0x5f
        /*0022*/ 	.short	0x0101


	//----- nvinfo : EIATTR_EXIT_INSTR_OFFSETS
	.align		4
        /*0024*/ 	.byte	0x04, 0x1c
        /*0026*/ 	.short	(.L_136 - .L_135)


	//   ....[0]....
.L_135:
        /*0028*/ 	.word	0x00000010


	//----- nvinfo : EIATTR_MAX_THREADS
	.align		4
.L_136:
        /*002c*/ 	.byte	0x04, 0x05
        /*002e*/ 	.short	(.L_138 - .L_137)
.L_137:
        /*0030*/ 	.word	0x00000080
        /*0034*/ 	.word	0x00000001
        /*0038*/ 	.word	0x00000001


	//----- nvinfo : EIATTR_CBANK_PARAM_SIZE
	.align		4
.L_138:
        /*003c*/ 	.byte	0x03, 0x19
        /*003e*/ 	.short	0x0418


	//----- nvinfo : EIATTR_PARAM_CBANK
	.align		4
        /*0040*/ 	.byte	0x04, 0x0a
        /*0042*/ 	.short	(.L_140 - .L_139)
	.align		4
.L_139:
        /*0044*/ 	.word	index@(.nv.constant0._ZN7cutlass13device_kernelIN5flash19enable_sm80_to_sm89INS1_16FlashAttnFwdSm80INS1_25CollectiveMainloopFwdSm80ILi4ELi1ELb0EN4cute5tupleIJNS5_1CILi128EEENS7_ILi64EEENS7_ILi96EEEEEELi96ENS_10bfloat16_tEfNS_4arch4Sm80ELb0ELb0ELb1ELb1ELb0ELb0ELb1ELb0EEENS1_21CollectiveEpilogueFwdINS6_IJS8_SA_S9_EEENS6_IJNS7_ILi1EEESI_SI_EEESC_SE_Li128ELb1ELb1ELb0ELb0EEENS1_19SingleTileSchedulerILb1ELb0ELb1ELi128EEEEEEEEEvNT_6ParamsE)
        /*0048*/ 	.short	0x0210
        /*004a*/ 	.short	0x0418


	//----- nvinfo : EIATTR_SW_WAR
	.align		4
.L_140:
        /*004c*/ 	.byte	0x04, 0x36
        /*004e*/ 	.short	(.L_142 - .L_141)
.L_141:
        /*0050*/ 	.word	0x00000008
.L_142:


//--------------------- .nv.info._ZN7cutlass13device_kernelIN5flash19enable_sm80_to_sm89INS1_16FlashAttnFwdSm80INS1_25CollectiveMainloopFwdSm80ILi4ELi1ELb0EN4cute5tupleIJNS5_1CILi128EEENS7_ILi64EEENS7_ILi96EEEEEELi96ENS_10bfloat16_tEfNS_4arch4Sm80ELb0ELb0ELb1ELb1ELb0ELb1ELb1ELb0EEENS1_21CollectiveEpilogueFwdINS6_IJS8_SA_S9_EEENS6_IJNS7_ILi1EEESI_SI_EEESC_SE_Li128ELb1ELb1ELb0ELb0EEENS1_19SingleTileSchedulerILb1ELb0ELb1ELi128EEEEEEEEEvNT_6ParamsE --------------------------
	.section	.nv.info._ZN7cutlass13device_kernelIN5flash19enable_sm80_to_sm89INS1_16FlashAttnFwdSm80INS1_25CollectiveMainloopFwdSm80ILi4ELi1ELb0EN4cute5tupleIJNS5_1CILi128EEENS7_ILi64EEENS7_ILi96EEEEEELi96ENS_10bfloat16_tEfNS_4arch4Sm80ELb0ELb0ELb1ELb1ELb0ELb1ELb1ELb0EEENS1_21CollectiveEpilogueFwdINS6_IJS8_SA_S9_EEENS6_IJNS7_ILi1EEESI_SI_EEESC_SE_Li128ELb1ELb1ELb0ELb0EEENS1_19SingleTileSchedulerILb1ELb0ELb1ELi128EEEEEEEEEvNT_6ParamsE,"",@"SHT_CUDA_INFO"
	.sectionflags	@""
	.align	4


	//----- nvinfo : EIATTR_CUDA_API_VERSION
	.align		4
        /*0000*/ 	.byte	0x04, 0x37
        /*0002*/ 	.short	(.L_144 - .L_143)
.L_143:
        /*0004*/ 	.word	0x00000082


	//----- nvinfo : EIATTR_KPARAM_INFO
	.align		4
.L_144:
        /*0008*/ 	.byte	0x04, 0x17
        /*000a*/ 	.short	(.L_146 - .L_145)
.L_145:
        /*000c*/ 	.word	0x00000000
        /*0010*/ 	.short	0x0000
        /*0012*/ 	.short	0x0000
        /*0014*/ 	.byte	0x00, 0xf0, 0x61, 0x10


	//----- nvinfo : EIATTR_SPARSE_MMA_MASK
	.align		4
.L_146:
        /*0018*/ 	.byte	0x03, 0x50
        /*001a*/ 	.short	0x0000


	//----- nvinfo : EIATTR_MAXREG_COUNT
	.align		4
        /*001c*/ 	.byte	0x03, 0x1b
        /*001e*/ 	.short	0x00ff


	//----- nvinfo : EIATTR_MERCURY_ISA_VERSION
	.align		4
        /*0020*/ 	.byte	0x03, 0x5f
        /*0022*/ 	.short	0x0101


	//----- nvinfo : EIATTR_EXIT_INSTR_OFFSETS
	.align		4
        /*0024*/ 	.byte	0x04, 0x1c
        /*0026*/ 	.short	(.L_148 - .L_147)


	//   ....[0]....
.L_147:
        /*0028*/ 	.word	0x00000010


	//----- nvinfo : EIATTR_MAX_THREADS
	.align		4
.L_148:
        /*002c*/ 	.byte	0x04, 0x05
        /*002e*/ 	.short	(.L_150 - .L_149)
.L_149:
        /*0030*/ 	.word	0x00000080
        /*0034*/ 	.word	0x00000001
        /*0038*/ 	.word	0x00000001


	//----- nvinfo : EIATTR_CBANK_PARAM_SIZE
	.align		4
.L_150:
        /*003c*/ 	.byte	0x03, 0x19
        /*003e*/ 	.short	0x0418


	//----- nvinfo : EIATTR_PARAM_CBANK
	.align		4
        /*0040*/ 	.byte	0x04, 0x0a
        /*0042*/ 	.short	(.L_152 - .L_151)
	.align		4
.L_151:
        /*0044*/ 	.word	index@(.nv.constant0._ZN7cutlass13device_kernelIN5flash19enable_sm80_to_sm89INS1_16FlashAttnFwdSm80INS1_25CollectiveMainloopFwdSm80ILi4ELi1ELb0EN4cute5tupleIJNS5_1CILi128EEENS7_ILi64EEENS7_ILi96EEEEEELi96ENS_10bfloat16_tEfNS_4arch4Sm80ELb0ELb0ELb1ELb1ELb0ELb1ELb1ELb0EEENS1_21CollectiveEpilogueFwdINS6_IJS8_SA_S9_EEENS6_IJNS7_ILi1EEESI_SI_EEESC_SE_Li128ELb1ELb1ELb0ELb0EEENS1_19SingleTileSchedulerILb1ELb0ELb1ELi128EEEEEEEEEvNT_6ParamsE)
        /*0048*/ 	.short	0x0210
        /*004a*/ 	.short	0x0418


	//----- nvinfo : EIATTR_SW_WAR
	.align		4
.L_152:
        /*004c*/ 	.byte	0x04, 0x36
        /*004e*/ 	.short	(.L_154 - .L_153)
.L_153:
        /*0050*/ 	.word	0x00000008
.L_154:


//--------------------- .nv.info._ZN7cutlass13device_kernelIN5flash19enable_sm80_to_sm89INS1_16FlashAttnFwdSm80INS1_25CollectiveMainloopFwdSm80ILi4ELi1ELb0EN4cute5tupleIJNS5_1CILi128EEENS7_ILi48EEENS7_ILi96EEEEEELi96ENS_10bfloat16_tEfNS_4arch4Sm80ELb0ELb1ELb1ELb0ELb0ELb0ELb1ELb0EEENS1_21CollectiveEpilogueFwdINS6_IJS8_SA_S9_EEENS6_IJNS7_ILi1EEESI_SI_EEESC_SE_Li128ELb0ELb1ELb0ELb0EEENS1_19SingleTileSchedulerILb0ELb0ELb1ELi128EEEEEEEEEvNT_6ParamsE --------------------------
	.section	.nv.info._ZN7cutlass13device_kernelIN5flash19enable_sm80_to_sm89INS1_16FlashAttnFwdSm80INS1_25CollectiveMainloopFwdSm80ILi4ELi1ELb0EN4cute5tupleIJNS5_1CILi128EEENS7_ILi48EEENS7_ILi96EEEEEELi96ENS_10bfloat16_tEfNS_4arch4Sm80ELb0ELb1ELb1ELb0ELb0ELb0ELb1ELb0EEENS1_21CollectiveEpilogueFwdINS6_IJS8_SA_S9_EEENS6_IJNS7_ILi1EEESI_SI_EEESC_SE_Li128ELb0ELb1ELb0ELb0EEENS1_19SingleTileSchedulerILb0ELb0ELb1ELi128EEEEEEEEEvNT_6ParamsE,"",@"SHT_CUDA_INFO"
	.sectionflags	@""
	.align	4


	//----- nvinfo : EIATTR_CUDA_API_VERSION
	.align		4
        /*0000*/ 	.byte	0x04, 0x37
        /*0002*/ 	.short	(.L_156 - .L_155)
.L_155:
        /*0004*/ 	.word	0x00000082


	//----- nvinfo : EIATTR_KPARAM_INFO
	.align		4
.L_156:
        /*0008*/ 	.byte	0x04, 0x17
        /*000a*/ 	.short	(.L_158 - .L_157)
.L_157:
        /*000c*/ 	.word	0x00000000
        /*0010*/ 	.short	0x0000
        /*0012*/ 	.short	0x0000
        /*0014*/ 	.byte	0x00, 0xf0, 0x61, 0x10


	//----- nvinfo : EIATTR_SPARSE_MMA_MASK
	.align		4
.L_158:
        /*0018*/ 	.byte	0x03, 0x50
        /*001a*/ 	.short	0x0000


	//----- nvinfo : EIATTR_MAXREG_COUNT
	.align		4
        /*001c*/ 	.byte	0x03, 0x1b
        /*001e*/ 	.short	0x00ff


	//----- nvinfo : EIATTR_MERCURY_ISA_VERSION
	.align		4
        /*0020*/ 	.byte	0x03, 0x5f
        /*0022*/ 	.short	0x0101


	//----- nvinfo : EIATTR_EXIT_INSTR_OFFSETS
	.align		4
        /*0024*/ 	.byte	0x04, 0x1c
        /*0026*/ 	.short	(.L_160 - .L_159)


	//   ....[0]....
.L_159:
        /*0028*/ 	.word	0x00000010


	//----- nvinfo : EIATTR_MAX_THREADS
	.align		4
.L_160:
        /*002c*/ 	.byte	0x04, 0x05
        /*002e*/ 	.short	(.L_162 - .L_161)
.L_161:
        /*0030*/ 	.word	0x00000080
        /*0034*/ 	.word	0x00000001
        /*0038*/ 	.word	0x00000001


	//----- nvinfo : EIATTR_CBANK_PARAM_SIZE
	.align		4
.L_162:
        /*003c*/ 	.byte	0x03, 0x19
        /*003e*/ 	.short	0x0418


	//----- nvinfo : EIATTR_PARAM_CBANK
	.align		4
        /*0040*/ 	.byte	0x04, 0x0a
        /*0042*/ 	.short	(.L_164 - .L_163)
	.align		4
.L_163:
        /*0044*/ 	.word	index@(.nv.constant0._ZN7cutlass13device_kernelIN5flash19enable_sm80_to_sm89INS1_16FlashAttnFwdSm80INS1_25CollectiveMainloopFwdSm80ILi4ELi1ELb0EN4cute5tupleIJNS5_1CILi128EEENS7_ILi48EEENS7_ILi96EEEEEELi96ENS_10bfloat16_tEfNS_4arch4Sm80ELb0ELb1ELb1ELb0ELb0ELb0ELb1ELb0EEENS1_21CollectiveEpilogueFwdINS6_IJS8_SA_S9_EEENS6_IJNS7_ILi1EEESI_SI_EEESC_SE_Li128ELb0ELb1ELb0ELb0EEENS1_19SingleTileSchedulerILb0ELb0ELb1ELi128EEEEEEEEEvNT_6ParamsE)
        /*0048*/ 	.short	0x0210
        /*004a*/ 	.short	0x0418


	//----- nvinfo : EIATTR_SW_WAR
	.align		4
.L_164:
        /*004c*/ 	.byte	0x04, 0x36
        /*004e*/ 	.short	(.L_166 - .L_165)
.L_165:
        /*0050*/ 	.word	0x00000008
.L_166:


//--------------------- .nv.info._ZN7cutlass13device_kernelIN5flash19enable_sm80_to_sm89INS1_16FlashAttnFwdSm80INS1_25CollectiveMainloopFwdSm80ILi4ELi1ELb0EN4cute5tupleIJNS5_1CILi128EEENS7_ILi48EEENS7_ILi96EEEEEELi96ENS_10bfloat16_tEfNS_4arch4Sm80ELb0ELb1ELb1ELb1ELb0ELb0ELb1ELb0EEENS1_21CollectiveEpilogueFwdINS6_IJS8_SA_S9_EEENS6_IJNS7_ILi1EEESI_SI_EEESC_SE_Li128ELb1ELb1ELb0ELb0EEENS1_19SingleTileSchedulerILb1ELb0ELb1ELi128EEEEEEEEEvNT_6ParamsE --------------------------
	.section	.nv.info._ZN7cutlass13device_kernelIN5flash19enable_sm80_to_sm89INS1_16FlashAttnFwdSm80INS1_25CollectiveMainloopFwdSm80ILi4ELi1ELb0EN4cute5tupleIJNS5_1CILi128EEENS7_ILi48EEENS7_ILi96EEEEEELi96ENS_10bfloat16_tEfNS_4arch4Sm80ELb0ELb1ELb1ELb1ELb0ELb0ELb1ELb0EEENS1_21CollectiveEpilogueFwdINS6_IJS8_SA_S9_EEENS6_IJNS7_ILi1EEESI_SI_EEESC_SE_Li128ELb1ELb1ELb0ELb0EEENS1_19SingleTileSchedulerILb1ELb0ELb1ELi128EEEEEEEEEvNT_6ParamsE,"",@"SHT_CUDA_INFO"
	.sectionflags	@""
	.align	4


	//----- nvinfo : EIATTR_CUDA_API_VERSION
	.align		4
        /*0000*/ 	.byte	0x04, 0x37
        /*0002*/ 	.short	(.L_168 - .L_167)
.L_167:
        /*0004*/ 	.word	0x00000082


	//----- nvinfo : EIATTR_KPARAM_INFO
	.align		4
.L_168:
        /*0008*/ 	.byte	0x04, 0x17
        /*000a*/ 	.short	(.L_170 - .L_169)
.L_169:
        /*000c*/ 	.word	0x00000000
        /*0010*/ 	.short	0x0000
        /*0012*/ 	.short	0x0000
        /*0014*/ 	.byte	0x00, 0xf0, 0x61, 0x10


	//----- nvinfo : EIATTR_SPARSE_MMA_MASK
	.align		4
.L_170:
        /*0018*/ 	.byte	0x03, 0x50
        /*001a*/ 	.short	0x0000


	//----- nvinfo : EIATTR_MAXREG_COUNT
	.align		4
        /*001c*/ 	.byte	0x03, 0x1b
        /*001e*/ 	.short	0x00ff


	//----- nvinfo : EIATTR_MERCURY_ISA_VERSION
	.align		4
        /*0020*/ 	.byte	0x03, 0x5f
        /*0022*/ 	.short	0x0101


	//----- nvinfo : EIATTR_EXIT_INSTR_OFFSETS
	.align		4
        /*0024*/ 	.byte	0x04, 0x1c
        /*0026*/ 	.short	(.L_172 - .L_171)


	//   ....[0]....
.L_171:
        /*0028*/ 	.word	0x00000010


	//----- nvinfo : EIATTR_MAX_THREADS
	.align		4
.L_172:
        /*002c*/ 	.byte	0x04, 0x05
        /*002e*/ 	.short	(.L_174 - .L_173)
.L_173:
        /*0030*/ 	.word	0x00000080
        /*0034*/ 	.word	0x00000001
        /*0038*/ 	.word	0x00000001


	//----- nvinfo : EIATTR_CBANK_PARAM_SIZE
	.align		4
.L_174:
        /*003c*/ 	.byte	0x03, 0x19
        /*003e*/ 	.short	0x0418


	//----- nvinfo : EIATTR_PARAM_CBANK
	.align		4
        /*0040*/ 	.byte	0x04, 0x0a
        /*0042*/ 	.short	(.L_176 - .L_175)
	.align		4
.L_175:
        /*0044*/ 	.word	index@(.nv.constant0._ZN7cutlass13device_kernelIN5flash19enable_sm80_to_sm89INS1_16FlashAttnFwdSm80INS1_25CollectiveMainloopFwdSm80ILi4ELi1ELb0EN4cute5tupleIJNS5_1CILi128EEENS7_ILi48EEENS7_ILi96EEEEEELi96ENS_10bfloat16_tEfNS_4arch4Sm80ELb0ELb1ELb1ELb1ELb0ELb0ELb1ELb0EEENS1_21CollectiveEpilogueFwdINS6_IJS8_SA_S9_EEENS6_IJNS7_ILi1EEESI_SI_EEESC_SE_Li128ELb1ELb1ELb0ELb0EEENS1_19SingleTileSchedulerILb1ELb0ELb1ELi128EEEEEEEEEvNT_6ParamsE)
        /*0048*/ 	.short	0x0210
        /*004a*/ 	.short	0x0418


	//----- nvinfo : EIATTR_SW_WAR
	.align		4
.L_176:
        /*004c*/ 	.byte	0x04, 0x36
        /*004e*/ 	.short	(.L_178 - .L_177)
.L_177:
        /*0050*/ 	.word	0x00000008
.L_178:


//--------------------- .nv.info._ZN7cutlass13device_kernelIN5flash19enable_sm80_to_sm89INS1_16FlashAttnFwdSm80INS1_25CollectiveMainloopFwdSm80ILi4ELi1ELb0EN4cute5tupleIJNS5_1CILi128EEENS7_ILi48EEENS7_ILi96EEEEEELi96ENS_10bfloat16_tEfNS_4arch4Sm80ELb0ELb1ELb1ELb1ELb0ELb1ELb1ELb0EEENS1_21CollectiveEpilogueFwdINS6_IJS8_SA_S9_EEENS6_IJNS7_ILi1EEESI_SI_EEESC_SE_Li128ELb1ELb1ELb0ELb0EEENS1_19SingleTileSchedulerILb1ELb0ELb1ELi128EEEEEEEEEvNT_6ParamsE --------------------------
	.section	.nv.info._ZN7cutlass13device_kernelIN5flash19enable_sm80_to_sm89INS1_16FlashAttnFwdSm80INS1_25CollectiveMainloopFwdSm80ILi4ELi1ELb0EN4cute5tupleIJNS5_1CILi128EEENS7_ILi48EEENS7_ILi96EEEEEELi96ENS_10bfloat16_tEfNS_4arch4Sm80ELb0ELb1ELb1ELb1ELb0ELb1ELb1ELb0EEENS1_21CollectiveEpilogueFwdINS6_IJS8_SA_S9_EEENS6_IJNS7_ILi1EEESI_SI_EEESC_SE_Li128ELb1ELb1ELb0ELb0EEENS1_19SingleTileSchedulerILb1ELb0ELb1ELi128EEEEEEEEEvNT_6ParamsE,"",@"SHT_CUDA_INFO"
	.sectionflags	@""
	.align	4


	//----- nvinfo : EIATTR_CUDA_API_VERSION
	.align		4
        /*0000*/ 	.byte	0x04, 0x37
        /*0002*/ 	.short	(.L_180 - .L_179)
.L_179:
        /*0004*/ 	.word	0x00000082


	//----- nvinfo : EIATTR_KPARAM_INFO
	.align		4
.L_180:
        /*0008*/ 	.byte	0x04, 0x17
        /*000a*/ 	.short	(.L_182 - .L_181)
.L_181:
        /*000c*/ 	.word	0x00000000
        /*0010*/ 	.short	0x0000
        /*0012*/ 	.short	0x0000
        /*0014*/ 	.byte	0x00, 0xf0, 0x61, 0x10


	//----- nvinfo : EIATTR_SPARSE_MMA_MASK
	.align		4
.L_182:
        /*0018*/ 	.byte	0x03, 0x50
        /*001a*/ 	.short	0x0000


	//----- nvinfo : EIATTR_MAXREG_COUNT
	.align		4
        /*001c*/ 	.byte	0x03, 0x1b
        /*001e*/ 	.short	0x00ff


	//----- nvinfo : EIATTR_MERCURY_ISA_VERSION
	.align		4
        /*0020*/ 	.byte	0x03, 0x5f
        /*0022*/ 	.short	0x0101


	//----- nvinfo : EIATTR_EXIT_INSTR_OFFSETS
	.align		4
        /*0024*/ 	.byte	0x04, 0x1c
        /*0026*/ 	.short	(.L_184 - .L_183)


	//   ....[0]....
.L_183:
        /*0028*/ 	.word	0x00000010


	//----- nvinfo : EIATTR_MAX_THREADS
	.align		4
.L_184:
        /*002c*/ 	.byte	0x04, 0x05
        /*002e*/ 	.short	(.L_186 - .L_185)
.L_185:
        /*0030*/ 	.word	0x00000080
        /*0034*/ 	.word	0x00000001
        /*0038*/ 	.word	0x00000001


	//----- nvinfo : EIATTR_CBANK_PARAM_SIZE
	.align		4
.L_186:
        /*003c*/ 	.byte	0x03, 0x19
        /*003e*/ 	.short	0x0418


	//----- nvinfo : EIATTR_PARAM_CBANK
	.align		4
        /*0040*/ 	.byte	0x04, 0x0a
        /*0042*/ 	.short	(.L_188 - .L_187)
	.align		4
.L_187:
        /*0044*/ 	.word	index@(.nv.constant0._ZN7cutlass13device_kernelIN5flash19enable_sm80_to_sm89INS1_16FlashAttnFwdSm80INS1_25CollectiveMainloopFwdSm80ILi4ELi1ELb0EN4cute5tupleIJNS5_1CILi128EEENS7_ILi48EEENS7_ILi96EEEEEELi96ENS_10bfloat16_tEfNS_4arch4Sm80ELb0ELb1ELb1ELb1ELb0ELb1ELb1ELb0EEENS1_21CollectiveEpilogueFwdINS6_IJS8_SA_S9_EEENS6_IJNS7_ILi1EEESI_SI_EEESC_SE_Li128ELb1ELb1ELb0ELb0EEENS1_19SingleTileSchedulerILb1ELb0ELb1ELi128EEEEEEEEEvNT_6ParamsE)
        /*0048*/ 	.short	0x0210
        /*004a*/ 	.short	0x0418


	//----- nvinfo : EIATTR_SW_WAR
	.align		4
.L_188:
        /*004c*/ 	.byte	0x04, 0x36
        /*004e*/ 	.short	(.L_190 - .L_189)
.L_189:
        /*0050*/ 	.word	0x00000008
.L_190:


//--------------------- .nv.info._ZN7cutlass13device_kernelIN5flash19enable_sm80_to_sm89INS1_16FlashAttnFwdSm80INS1_25CollectiveMainloopFwdSm80ILi4ELi1ELb0EN4cute5tupleIJNS5_1CILi128EEENS7_ILi64EEENS7_ILi96EEEEEELi96ENS_10bfloat16_tEfNS_4arch4Sm80ELb1ELb0ELb1ELb0ELb0ELb0ELb1ELb0EEENS1_21CollectiveEpilogueFwdINS6_IJS8_SA_S9_EEENS6_IJNS7_ILi1EEESI_SI_EEESC_SE_Li128ELb0ELb1ELb0ELb0EEENS1_30DynamicPersistentTileSchedulerILi128ELi128ELb0ELb1ELb0EEEEEEEEEvNT_6ParamsE --------------------------
	.section	.nv.info._ZN7cutlass13device_kernelIN5flash19enable_sm80_to_sm89INS1_16FlashAttnFwdSm80INS1_25CollectiveMainloopFwdSm80ILi4ELi1ELb0EN4cute5tupleIJNS5_1CILi128EEENS7_ILi64EEENS7_ILi96EEEEEELi96ENS_10bfloat16_tEfNS_4arch4Sm80ELb1ELb0ELb1ELb0ELb0ELb0ELb1ELb0EEENS1_21CollectiveEpilogueFwdINS6_IJS8_SA_S9_EEENS6_IJNS7_ILi1EEESI_SI_EEESC_SE_Li128ELb0ELb1ELb0ELb0EEENS1_30DynamicPersistentTileSchedulerILi128ELi128ELb0ELb1ELb0EEEEEEEEEvNT_6ParamsE,"",@"SHT_CUDA_INFO"
	.sectionflags	@""
	.align	4


	//----- nvinfo : EIATTR_CUDA_API_VERSION
	.align		4
        /*0000*/ 	.byte	0x04, 0x37
        /*0002*/ 	.short	(.L_192 - .L_191)
.L_191:
        /*0004*/ 	.word	0x00000082


	//----- nvinfo : EIATTR_KPARAM_INFO
	.align		4
.L_192:
        /*0008*/ 	.byte	0x04, 0x17
        /*000a*/ 	.short	(.L_194 - .L_193)
.L_193:
        /*000c*/ 	.word	0x00000000
        /*0010*/ 	.short	0x0000
        /*0012*/ 	.short	0x0000
        /*0014*/ 	.byte	0x00, 0xf0, 0xa1, 0x10


	//----- nvinfo : EIATTR_SPARSE_MMA_MASK
	.align		4
.L_194:
        /*0018*/ 	.byte	0x03, 0x50
        /*001a*/ 	.short	0x0000


	//----- nvinfo : EIATTR_MAXREG_COUNT
	.align		4
        /*001c*/ 	.byte	0x03, 0x1b
        /*001e*/ 	.short	0x00ff


	//----- nvinfo : EIATTR_MERCURY_ISA_VERSION
	.align		4
        /*0020*/ 	.byte	0x03, 0x5f
        /*0022*/ 	.short	0x0101


	//----- nvinfo : EIATTR_EXIT_INSTR_OFFSETS
	.align		4
        /*0024*/ 	.byte	0x04, 0x1c
        /*0026*/ 	.short	(.L_196 - .L_195)


	//   ....[0]....
.L_195:
        /*0028*/ 	.word	0x00000010


	//----- nvinfo : EIATTR_MAX_THREADS
	.align		4
.L_196:
        /*002c*/ 	.byte	0x04, 0x05
        /*002e*/ 	.short	(.L_198 - .L_197)
.L_197:
        /*0030*/ 	.word	0x00000080
        /*0034*/ 	.word	0x00000001
        /*0038*/ 	.word	0x00000001


	//----- nvinfo : EIATTR_CBANK_PARAM_SIZE
	.align		4
.L_198:
        /*003c*/ 	.byte	0x03, 0x19
        /*003e*/ 	.short	0x0428


	//----- nvinfo : EIATTR_PARAM_CBANK
	.align		4
        /*0040*/ 	.byte	0x04, 0x0a
        /*0042*/ 	.short	(.L_200 - .L_199)
	.align		4
.L_199:
        /*0044*/ 	.word	index@(.nv.constant0._ZN7cutlass13device_kernelIN5flash19enable_sm80_to_sm89INS1_16FlashAttnFwdSm80INS1_25CollectiveMainloopFwdSm80ILi4ELi1ELb0EN4cute5tupleIJNS5_1CILi128EEENS7_ILi64EEENS7_ILi96EEEEEELi96ENS_10bfloat16_tEfNS_4arch4Sm80ELb1ELb0ELb1ELb0ELb0ELb0ELb1ELb0EEENS1_21CollectiveEpilogueFwdINS6_IJS8_SA_S9_EEENS6_IJNS7_ILi1EEESI_SI_EEESC_SE_Li128ELb0ELb1ELb0ELb0EEENS1_30DynamicPersistentTileSchedulerILi128ELi128ELb0ELb1ELb0EEEEEEEEEvNT_6ParamsE)
        /*0048*/ 	.short	0x0210
        /*004a*/ 	.short	0x0428


	//----- nvinfo : EIATTR_SW_WAR
	.align		4
.L_200:
        /*004c*/ 	.byte	0x04, 0x36
        /*004e*/ 	.short	(.L_202 - .L_201)
.L_201:
        /*0050*/ 	.word	0x00000008
.L_202:


//--------------------- .nv.info._ZN7cutlass13device_kernelIN5flash19enable_sm80_to_sm89INS1_16FlashAttnFwdSm80INS1_25CollectiveMainloopFwdSm80ILi4ELi1ELb0EN4cute5tupleIJNS5_1CILi128EEENS7_ILi64EEENS7_ILi96EEEEEELi96ENS_10bfloat16_tEfNS_4arch4Sm80ELb1ELb0ELb1ELb1ELb0ELb0ELb1ELb0EEENS1_21CollectiveEpilogueFwdINS6_IJS8_SA_S9_EEENS6_IJNS7_ILi1EEESI_SI_EEESC_SE_Li128ELb1ELb1ELb0ELb0EEENS1_19SingleTileSchedulerILb1ELb0ELb1ELi128EEEEEEEEEvNT_6ParamsE --------------------------
	.section	.nv.info._ZN7cutlass13device_kernelIN5flash19enable_sm80_to_sm89INS1_16FlashAttnFwdSm80INS1_25CollectiveMainloopFwdSm80ILi4ELi1ELb0EN4cute5tupleIJNS5_1CILi128EEENS7_ILi64EEENS7_ILi96EEEEEELi96ENS_10bfloat16_tEfNS_4arch4Sm80ELb1ELb0ELb1ELb1ELb0ELb0ELb1ELb0EEENS1_21CollectiveEpilogueFwdINS6_IJS8_SA_S9_EEENS6_IJNS7_ILi1EEESI_SI_EEESC_SE_Li128ELb1ELb1ELb0ELb0EEENS1_19SingleTileSchedulerILb1ELb0ELb1ELi128EEEEEEEEEvNT_6ParamsE,"",@"SHT_CUDA_INFO"
	.sectionflags	@""
	.align	4


	//----- nvinfo : EIATTR_CUDA_API_VERSION
	.align		4
        /*0000*/ 	.byte	0x04, 0x37
        /*0002*/ 	.short	(.L_204 - .L_203)
.L_203:
        /*0004*/ 	.word	0x00000082


	//----- nvinfo : EIATTR_KPARAM_INFO
	.align		4
.L_204:
        /*0008*/ 	.byte	0x04, 0x17
        /*000a*/ 	.short	(.L_206 - .L_205)
.L_205:
        /*000c*/ 	.word	0x00000000
        /*0010*/ 	.short	0x0000
        /*0012*/ 	.short	0x0000
        /*0014*/ 	.byte	0x00, 0xf0, 0x61, 0x10


	//----- nvinfo : EIATTR_SPARSE_MMA_MASK
	.align		4
.L_206:
        /*0018*/ 	.byte	0x03, 0x50
        /*001a*/ 	.short	0x0000


	//----- nvinfo : EIATTR_MAXREG_COUNT
	.align		4
        /*001c*/ 	.byte	0x03, 0x1b
        /*001e*/ 	.short	0x00ff


	//----- nvinfo : EIATTR_MERCURY_ISA_VERSION
	.align		4
        /*0020*/ 	.byte	0x03, 0x5f
        /*0022*/ 	.short	0x0101


	//----- nvinfo : EIATTR_EXIT_INSTR_OFFSETS
	.align		4
        /*0024*/ 	.byte	0x04, 0x1c
        /*0026*/ 	.short	(.L_208 - .L_207)


	//   ....[0]....
.L_207:
        /*0028*/ 	.word	0x00000010


	//----- nvinfo : EIATTR_MAX_THREADS
	.align		4
.L_208:
        /*002c*/ 	.byte	0x04, 0x05
        /*002e*/ 	.short	(.L_210 - .L_209)
.L_209:
        /*0030*/ 	.word	0x00000080
        /*0034*/ 	.word	0x00000001
        /*0038*/ 	.word	0x00000001


	//----- nvinfo : EIATTR_CBANK_PARAM_SIZE
	.align		4
.L_210:
        /*003c*/ 	.byte	0x03, 0x19
        /*003e*/ 	.short	0x0418


	//----- nvinfo : EIATTR_PARAM_CBANK
	.align		4
        /*0040*/ 	.byte	0x04, 0x0a
        /*0042*/ 	.short	(.L_212 - .L_211)
	.align		4
.L_211:
        /*0044*/ 	.word	index@(.nv.constant0._ZN7cutlass13device_kernelIN5flash19enable_sm80_to_sm89INS1_16FlashAttnFwdSm80INS1_25CollectiveMainloopFwdSm80ILi4ELi1ELb0EN4cute5tupleIJNS5_1CILi128EEENS7_ILi64EEENS7_ILi96EEEEEELi96ENS_10bfloat16_tEfNS_4arch4Sm80ELb1ELb0ELb1ELb1ELb0ELb0ELb1ELb0EEENS1_21CollectiveEpilogueFwdINS6_IJS8_SA_S9_EEENS6_IJNS7_ILi1EEESI_SI_EEESC_SE_Li128ELb1ELb1ELb0ELb0EEENS1_19SingleTileSchedulerILb1ELb0ELb1ELi128EEEEEEEEEvNT_6ParamsE)
        /*0048*/ 	.short	0x0210
        /*004a*/ 	.short	0x0418


	//----- nvinfo : EIATTR_SW_WAR
	.align		4
.L_212:
        /*004c*/ 	.byte	0x04, 0x36
        /*004e*/ 	.short	(.L_214 - .L_213)
.L_213:
        /*0050*/ 	.word	0x00000008
.L_214:


//--------------------- .nv.info._ZN7cutlass13device_kernelIN5flash19enable_sm80_to_sm89INS1_16FlashAttnFwdSm80INS1_25CollectiveMainloopFwdSm80ILi4ELi1ELb0EN4cute5tupleIJNS5_1CILi128EEENS7_ILi64EEENS7_ILi96EEEEEELi96ENS_10bfloat16_tEfNS_4arch4Sm80ELb1ELb0ELb1ELb1ELb0ELb1ELb1ELb0EEENS1_21CollectiveEpilogueFwdINS6_IJS8_SA_S9_EEENS6_IJNS7_ILi1EEESI_SI_EEESC_SE_Li128ELb1ELb1ELb0ELb0EEENS1_19SingleTileSchedulerILb1ELb0ELb1ELi128EEEEEEEEEvNT_6ParamsE --------------------------
	.section	.nv.info._ZN7cutlass13device_kernelIN5flash19enable_sm80_to_sm89INS1_16FlashAttnFwdSm80INS1_25CollectiveMainloopFwdSm80ILi4ELi1ELb0EN4cute5tupleIJNS5_1CILi128EEENS7_ILi64EEENS7_ILi96EEEEEELi96ENS_10bfloat16_tEfNS_4arch4Sm80ELb1ELb0ELb1ELb1ELb0ELb1ELb1ELb0EEENS1_21CollectiveEpilogueFwdINS6_IJS8_SA_S9_EEENS6_IJNS7_ILi1EEESI_SI_EEESC_SE_Li128ELb1ELb1ELb0ELb0EEENS1_19SingleTileSchedulerILb1ELb0ELb1ELi128EEEEEEEEEvNT_6ParamsE,"",@"SHT_CUDA_INFO"
	.sectionflags	@""
	.align	4


	//----- nvinfo : EIATTR_CUDA_API_VERSION
	.align		4
        /*0000*/ 	.byte	0x04, 0x37
        /*0002*/ 	.short	(.L_216 - .L_215)
.L_215:
        /*0004*/ 	.word	0x00000082


	//----- nvinfo : EIATTR_KPARAM_INFO
	.align		4
.L_216:
        /*0008*/ 	.byte	0x04, 0x17
        /*000a*/ 	.short	(.L_218 - .L_217)
.L_217:
        /*000c*/ 	.word	0x00000000
        /*0010*/ 	.short	0x0000
        /*0012*/ 	.short	0x0000
        /*0014*/ 	.byte	0x00, 0xf0, 0x61, 0x10


	//----- nvinfo : EIATTR_SPARSE_MMA_MASK
	.align		4
.L_218:
        /*0018*/ 	.byte	0x03, 0x50
        /*001a*/ 	.short	0x0000


	//----- nvinfo : EIATTR_MAXREG_COUNT
	.align		4
        /*001c*/ 	.byte	0x03, 0x1b
        /*001e*/ 	.short	0x00ff


	//----- nvinfo : EIATTR_MERCURY_ISA_VERSION
	.align		4
        /*0020*/ 	.byte	0x03, 0x5f
        /*0022*/ 	.short	0x0101


	//----- nvinfo : EIATTR_EXIT_INSTR_OFFSETS
	.align		4
        /*0024*/ 	.byte	0x04, 0x1c
        /*0026*/ 	.short	(.L_220 - .L_219)


	//   ....[0]....
.L_219:
        /*0028*/ 	.word	0x00000010


	//----- nvinfo : EIATTR_MAX_THREADS
	.align		4
.L_220:
        /*002c*/ 	.byte	0x04, 0x05
        /*002e*/ 	.short	(.L_222 - .L_221)
.L_221:
        /*0030*/ 	.word	0x00000080
        /*0034*/ 	.word	0x00000001
        /*0038*/ 	.word	0x00000001


	//----- nvinfo : EIATTR_CBANK_PARAM_SIZE
	.align		4
.L_222:
        /*003c*/ 	.byte	0x03, 0x19
        /*003e*/ 	.short	0x0418


	//----- nvinfo : EIATTR_PARAM_CBANK
	.align		4
        /*0040*/ 	.byte	0x04, 0x0a
        /*0042*/ 	.short	(.L_224 - .L_223)
	.align		4
.L_223:
        /*0044*/ 	.word	index@(.nv.constant0._ZN7cutlass13device_kernelIN5flash19enable_sm80_to_sm89INS1_16FlashAttnFwdSm80INS1_25CollectiveMainloopFwdSm80ILi4ELi1ELb0EN4cute5tupleIJNS5_1CILi128EEENS7_ILi64EEENS7_ILi96EEEEEELi96ENS_10bfloat16_tEfNS_4arch4Sm80ELb1ELb0ELb1ELb1ELb0ELb1ELb1ELb0EEENS1_21CollectiveEpilogueFwdINS6_IJS8_SA_S9_EEENS6_IJNS7_ILi1EEESI_SI_EEESC_SE_Li128ELb1ELb1ELb0ELb0EEENS1_19SingleTileSchedulerILb1ELb0ELb1ELi128EEEEEEEEEvNT_6ParamsE)
        /*0048*/ 	.short	0x0210
        /*004a*/ 	.short	0x0418


	//----- nvinfo : EIATTR_SW_WAR
	.align		4
.L_224:
        /*004c*/ 	.byte	0x04, 0x36
        /*004e*/ 	.short	(.L_226 - .L_225)
.L_225:
        /*0050*/ 	.word	0x00000008
.L_226:


//--------------------- .nv.info._ZN7cutlass13device_kernelIN5flash19enable_sm80_to_sm89INS1_16FlashAttnFwdSm80INS1_25CollectiveMainloopFwdSm80ILi4ELi1ELb0EN4cute5tupleIJNS5_1CILi128EEENS7_ILi64EEENS7_ILi96EEEEEELi96ENS_10bfloat16_tEfNS_4arch4Sm80ELb0ELb0ELb0ELb0ELb0ELb0ELb1ELb0EEENS1_21CollectiveEpilogueFwdINS6_IJS8_SA_S9_EEENS6_IJNS7_ILi1EEESI_SI_EEESC_SE_Li128ELb0ELb1ELb0ELb0EEENS1_19SingleTileSchedulerILb0ELb0ELb1ELi128EEEEEEEEEvNT_6ParamsE --------------------------
	.section	.nv.info._ZN7cutlass13device_kernelIN5flash19enable_sm80_to_sm89INS1_16FlashAttnFwdSm80INS1_25CollectiveMainloopFwdSm80ILi4ELi1ELb0EN4cute5tupleIJNS5_1CILi128EEENS7_ILi64EEENS7_ILi96EEEEEELi96ENS_10bfloat16_tEfNS_4arch4Sm80ELb0ELb0ELb0ELb0ELb0ELb0ELb1ELb0EEENS1_21CollectiveEpilogueFwdINS6_IJS8_SA_S9_EEENS6_IJNS7_ILi1EEESI_SI_EEESC_SE_Li128ELb0ELb1ELb0ELb0EEENS1_19SingleTileSchedulerILb0ELb0ELb1ELi128EEEEEEEEEvNT_6ParamsE,"",@"SHT_CUDA_INFO"
	.sectionflags	@""
	.align	4


	//----- nvinfo : EIATTR_CUDA_API_VERSION
	.align		4
        /*0000*/ 	.byte	0x04, 0x37
        /*0002*/ 	.short	(.L_228 - .L_227)
.L_227:
        /*0004*/ 	.word	0x00000082


	//----- nvinfo : EIATTR_KPARAM_INFO
	.align		4
.L_228:
        /*0008*/ 	.byte	0x04, 0x17
        /*000a*/ 	.short	(.L_230 - .L_229)
.L_229:
        /*000c*/ 	.word	0x00000000
        /*0010*/ 	.short	0x0000
        /*0012*/ 	.short	0x0000
        /*0014*/ 	.byte	0x00, 0xf0, 0x61, 0x10


	//----- nvinfo : EIATTR_SPARSE_MMA_MASK
	.align		4
.L_230:
        /*0018*/ 	.byte	0x03, 0x50
        /*001a*/ 	.short	0x0000


	//----- nvinfo : EIATTR_MAXREG_COUNT
	.align		4
        /*001c*/ 	.byte	0x03, 0x1b
        /*001e*/ 	.short	0x00ff


	//----- nvinfo : EIATTR_MERCURY_ISA_VERSION
	.align		4
        /*0020*/ 	.byte	0x03, 0x5f
        /*0022*/ 	.short	0x0101


	//----- nvinfo : EIATTR_EXIT_INSTR_OFFSETS
	.align		4
        /*0024*/ 	.byte	0x04, 0x1c
        /*0026*/ 	.short	(.L_232 - .L_231)


	//   ....[0]....
.L_231:
        /*0028*/ 	.word	0x00000010


	//----- nvinfo : EIATTR_MAX_THREADS
	.align		4
.L_232:
        /*002c*/ 	.byte	0x04, 0x05
        /*002e*/ 	.short	(.L_234 - .L_233)
.L_233:
        /*0030*/ 	.word	0x00000080
        /*0034*/ 	.word	0x00000001
        /*0038*/ 	.word	0x00000001


	//----- nvinfo : EIATTR_CBANK_PARAM_SIZE
	.align		4
.L_234:
        /*003c*/ 	.byte	0x03, 0x19
        /*003e*/ 	.short	0x0418


	//----- nvinfo : EIATTR_PARAM_CBANK
	.align		4
        /*0040*/ 	.byte	0x04, 0x0a
        /*0042*/ 	.short	(.L_236 - .L_235)
	.align		4
.L_235:
        /*0044*/ 	.word	index@(.nv.constant0._ZN7cutlass13device_kernelIN5flash19enable_sm80_to_sm89INS1_16FlashAttnFwdSm80INS1_25CollectiveMainloopFwdSm80ILi4ELi1ELb0EN4cute5tupleIJNS5_1CILi128EEENS7_ILi64EEENS7_ILi96EEEEEELi96ENS_10bfloat16_tEfNS_4arch4Sm80ELb0ELb0ELb0ELb0ELb0ELb0ELb1ELb0EEENS1_21CollectiveEpilogueFwdINS6_IJS8_SA_S9_EEENS6_IJNS7_ILi1EEESI_SI_EEESC_SE_Li128ELb0ELb1ELb0ELb0EEENS1_19SingleTileSchedulerILb0ELb0ELb1ELi128EEEEEEEEEvNT_6ParamsE)
        /*0048*/ 	.short	0x0210
        /*004a*/ 	.short	0x0418


	//----- nvinfo : EIATTR_SW_WAR
	.align		4
.L_236:
        /*004c*/ 	.byte	0x04, 0x36
        /*004e*/ 	.short	(.L_238 - .L_237)
.L_237:
        /*0050*/ 	.word	0x00000008
.L_238:


//--------------------- .nv.info._ZN7cutlass13device_kernelIN5flash19enable_sm80_to_sm89INS1_16FlashAttnFwdSm80INS1_25CollectiveMainloopFwdSm80ILi4ELi1ELb0EN4cute5tupleIJNS5_1CILi128EEENS7_ILi64EEENS7_ILi96EEEEEELi96ENS_10bfloat16_tEfNS_4arch4Sm80ELb0ELb0ELb0ELb1ELb0ELb0ELb1ELb0EEENS1_21CollectiveEpilogueFwdINS6_IJS8_SA_S9_EEENS6_IJNS7_ILi1EEESI_SI_EEESC_SE_Li128ELb1ELb1ELb0ELb0EEENS1_19SingleTileSchedulerILb1ELb0ELb1ELi128EEEEEEEEEvNT_6ParamsE --------------------------
	.section	.nv.info._ZN7cutlass13device_kernelIN5flash19enable_sm80_to_sm89INS1_16FlashAttnFwdSm80INS1_25CollectiveMainloopFwdSm80ILi4ELi1ELb0EN4cute5tupleIJNS5_1CILi128EEENS7_ILi64EEENS7_ILi96EEEEEELi96ENS_10bfloat16_tEfNS_4arch4Sm80ELb0ELb0ELb0ELb1ELb0ELb0ELb1ELb0EEENS1_21CollectiveEpilogueFwdINS6_IJS8_SA_S9_EEENS6_IJNS7_ILi1EEESI_SI_EEESC_SE_Li128ELb1ELb1ELb0ELb0EEENS1_19SingleTileSchedulerILb1ELb0ELb1ELi128EEEEEEEEEvNT_6ParamsE,"",@"SHT_CUDA_INFO"
	.sectionflags	@""
	.align	4


	//----- nvinfo : EIATTR_CUDA_API_VERSION
	.align		4
        /*0000*/ 	.byte	0x04, 0x37
        /*0002*/ 	.short	(.L_240 - .L_239)
.L_239:
        /*0004*/ 	.word	0x00000082


	//----- nvinfo : EIATTR_KPARAM_INFO
	.align		4
.L_240:
        /*0008*/ 	.byte	0x04, 0x17
        /*000a*/ 	.short	(.L_242 - .L_241)
.L_241:
        /*000c*/ 	.word	0x00000000
        /*0010*/ 	.short	0x0000
        /*0012*/ 	.short	0x0000
        /*0014*/ 	.byte	0x00, 0xf0, 0x61, 0x10


	//----- nvinfo : EIATTR_SPARSE_MMA_MASK
	.align		4
.L_242:
        /*0018*/ 	.byte	0x03, 0x50
        /*001a*/ 	.short	0x0000


	//----- nvinfo : EIATTR_MAXREG_COUNT
	.align		4
        /*001c*/ 	.byte	0x03, 0x1b
        /*001e*/ 	.short	0x00ff


	//----- nvinfo : EIATTR_MERCURY_ISA_VERSION
	.align		4
        /*0020*/ 	.byte	0x03, 0x5f
        /*0022*/ 	.short	0x0101


	//----- nvinfo : EIATTR_EXIT_INSTR_OFFSETS
	.align		4
        /*0024*/ 	.byte	0x04, 0x1c
        /*0026*/ 	.short	(.L_244 - .L_243)


	//   ....[0]....
.L_243:
        /*0028*/ 	.word	0x00000010


	//----- nvinfo : EIATTR_MAX_THREADS
	.align		4
.L_244:
        /*002c*/ 	.byte	0x04, 0x05
        /*002e*/ 	.short	(.L_246 - .L_245)
.L_245:
        /*0030*/ 	.word	0x00000080
        /*0034*/ 	.word	0x00000001
        /*0038*/ 	.word	0x00000001


	//----- nvinfo : EIATTR_CBANK_PARAM_SIZE
	.align		4
.L_246:
        /*003c*/ 	.byte	0x03, 0x19
        /*003e*/ 	.short	0x0418


	//----- nvinfo : EIATTR_PARAM_CBANK
	.align		4
        /*0040*/ 	.byte	0x04, 0x0a
        /*0042*/ 	.short	(.L_248 - .L_247)
	.align		4
.L_247:
        /*0044*/ 	.word	index@(.nv.constant0._ZN7cutlass13device_kernelIN5flash19enable_sm80_to_sm89INS1_16FlashAttnFwdSm80INS1_25CollectiveMainloopFwdSm80ILi4ELi1ELb0EN4cute5tupleIJNS5_1CILi128EEENS7_ILi64EEENS7_ILi96EEEEEELi96ENS_10bfloat16_tEfNS_4arch4Sm80ELb0ELb0ELb0ELb1ELb0ELb0ELb1ELb0EEENS1_21CollectiveEpilogueFwdINS6_IJS8_SA_S9_EEENS6_IJNS7_ILi1EEESI_SI_EEESC_SE_Li128ELb1ELb1ELb0ELb0EEENS1_19SingleTileSchedulerILb1ELb0ELb1ELi128EEEEEEEEEvNT_6ParamsE)
        /*0048*/ 	.short	0x0210
        /*004a*/ 	.short	0x0418


	//----- nvinfo : EIATTR_SW_WAR
	.align		4
.L_248:
        /*004c*/ 	.byte	0x04, 0x36
        /*004e*/ 	.short	(.L_250 - .L_249)
.L_249:
        /*0050*/ 	.word	0x00000008
.L_250:


//--------------------- .nv.info._ZN7cutlass13device_kernelIN5flash19enable_sm80_to_sm89INS1_16FlashAttnFwdSm80INS1_25CollectiveMainloopFwdSm80ILi4ELi1ELb0EN4cute5tupleIJNS5_1CILi128EEENS7_ILi64EEENS7_ILi96EEEEEELi96ENS_10bfloat16_tEfNS_4arch4Sm80ELb0ELb0ELb0ELb1ELb0ELb1ELb1ELb0EEENS1_21CollectiveEpilogueFwdINS6_IJS8_SA_S9_EEENS6_IJNS7_ILi1EEESI_SI_EEESC_SE_Li128ELb1ELb1ELb0ELb0EEENS1_19SingleTileSchedulerILb1ELb0ELb1ELi128EEEEEEEEEvNT_6ParamsE --------------------------
	.section	.nv.info._ZN7cutlass13device_kernelIN5flash19enable_sm80_to_sm89INS1_16FlashAttnFwdSm80INS1_25CollectiveMainloopFwdSm80ILi4ELi1ELb0EN4cute5tupleIJNS5_1CILi128EEENS7_ILi64EEENS7_ILi96EEEEEELi96ENS_10bfloat16_tEfNS_4arch4Sm80ELb0ELb0ELb0ELb1ELb0ELb1ELb1ELb0EEENS1_21CollectiveEpilogueFwdINS6_IJS8_SA_S9_EEENS6_IJNS7_ILi1EEESI_SI_EEESC_SE_Li128ELb1ELb1ELb0ELb0EEENS1_19SingleTileSchedulerILb1ELb0ELb1ELi128EEEEEEEEEvNT_6ParamsE,"",@"SHT_CUDA_INFO"
	.sectionflags	@""
	.align	4


	//----- nvinfo : EIATTR_CUDA_API_VERSION
	.align		4
        /*0000*/ 	.byte	0x04, 0x37
        /*0002*/ 	.short	(.L_252 - .L_251)
.L_251:
        /*0004*/ 	.word	0x00000082


	//----- nvinfo : EIATTR_KPARAM_INFO
	.align		4
.L_252:
        /*0008*/ 	.byte	0x04, 0x17
        /*000a*/ 	.short	(.L_254 - .L_253)
.L_253:
        /*000c*/ 	.word	0x00000000
        /*0010*/ 	.short	0x0000
        /*0012*/ 	.short	0x0000
        /*0014*/ 	.byte	0x00, 0xf0, 0x61, 0x10


	//----- nvinfo : EIATTR_SPARSE_MMA_MASK
	.align		4
.L_254:
        /*0018*/ 	.byte	0x03, 0x50
        /*001a*/ 	.short	0x0000


	//----- nvinfo : EIATTR_MAXREG_COUNT
	.align		4
        /*001c*/ 	.byte	0x03, 0x1b
        /*001e*/ 	.short	0x00ff


	//----- nvinfo : EIATTR_MERCURY_ISA_VERSION
	.align		4
        /*0020*/ 	.byte	0x03, 0x5f
        /*0022*/ 	.short	0x0101


	//----- nvinfo : EIATTR_EXIT_INSTR_OFFSETS
	.align		4
        /*0024*/ 	.byte	0x04, 0x1c
        /*0026*/ 	.short	(.L_256 - .L_255)


	//   ....[0]....
.L_255:
        /*0028*/ 	.word	0x00000010


	//----- nvinfo : EIATTR_MAX_THREADS
	.align		4
.L_256:
        /*002c*/ 	.byte	0x04, 0x05
        /*002e*/ 	.short	(.L_258 - .L_257)
.L_257:
        /*0030*/ 	.word	0x00000080
        /*0034*/ 	.word	0x00000001
        /*0038*/ 	.word	0x00000001


	//----- nvinfo : EIATTR_CBANK_PARAM_SIZE
	.align		4
.L_258:
        /*003c*/ 	.byte	0x03, 0x19
        /*003e*/ 	.short	0x0418


	//----- nvinfo : EIATTR_PARAM_CBANK
	.align		4
        /*0040*/ 	.byte	0x04, 0x0a
        /*0042*/ 	.short	(.L_260 - .L_259)
	.align		4
.L_259:
        /*0044*/ 	.word	index@(.nv.constant0._ZN7cutlass13device_kernelIN5flash19enable_sm80_to_sm89INS1_16FlashAttnFwdSm80INS1_25CollectiveMainloopFwdSm80ILi4ELi1ELb0EN4cute5tupleIJNS5_1CILi128EEENS7_ILi64EEENS7_ILi96EEEEEELi96ENS_10bfloat16_tEfNS_4arch4Sm80ELb0ELb0ELb0ELb1ELb0ELb1ELb1ELb0EEENS1_21CollectiveEpilogueFwdINS6_IJS8_SA_S9_EEENS6_IJNS7_ILi1EEESI_SI_EEESC_SE_Li128ELb1ELb1ELb0ELb0EEENS1_19SingleTileSchedulerILb1ELb0ELb1ELi128EEEEEEEEEvNT_6ParamsE)
        /*0048*/ 	.short	0x0210
        /*004a*/ 	.short	0x0418


	//----- nvinfo : EIATTR_SW_WAR
	.align		4
.L_260:
        /*004c*/ 	.byte	0x04, 0x36
        /*004e*/ 	.short	(.L_262 - .L_261)
.L_261:
        /*0050*/ 	.word	0x00000008
.L_262:


//--------------------- .nv.info._ZN7cutlass13device_kernelIN5flash19enable_sm80_to_sm89INS1_16FlashAttnFwdSm80INS1_25CollectiveMainloopFwdSm80ILi4ELi1ELb0EN4cute5tupleIJNS5_1CILi128EEENS7_ILi48EEENS7_ILi96EEEEEELi96ENS_10bfloat16_tEfNS_4arch4Sm80ELb0ELb1ELb0ELb0ELb0ELb0ELb1ELb0EEENS1_21CollectiveEpilogueFwdINS6_IJS8_SA_S9_EEENS6_IJNS7_ILi1EEESI_SI_EEESC_SE_Li128ELb0ELb1ELb0ELb0EEENS1_19SingleTileSchedulerILb0ELb0ELb1ELi128EEEEEEEEEvNT_6ParamsE --------------------------
	.section	.nv.info._ZN7cutlass13device_kernelIN5flash19enable_sm80_to_sm89INS1_16FlashAttnFwdSm80INS1_25CollectiveMainloopFwdSm80ILi4ELi1ELb0EN4cute5tupleIJNS5_1CILi128EEENS7_ILi48EEENS7_ILi96EEEEEELi96ENS_10bfloat16_tEfNS_4arch4Sm80ELb0ELb1ELb0ELb0ELb0ELb0ELb1ELb0EEENS1_21CollectiveEpilogueFwdINS6_IJS8_SA_S9_EEENS6_IJNS7_ILi1EEESI_SI_EEESC_SE_Li128ELb0ELb1ELb0ELb0EEENS1_19SingleTileSchedulerILb0ELb0ELb1ELi128EEEEEEEEEvNT_6ParamsE,"",@"SHT_CUDA_INFO"
	.sectionflags	@""
	.align	4


	//----- nvinfo : EIATTR_CUDA_API_VERSION
	.align		4
        /*0000*/ 	.byte	0x04, 0x37
        /*0002*/ 	.short	(.L_264 - .L_263)
.L_263:
        /*0004*/ 	.word	0x00000082


	//----- nvinfo : EIATTR_KPARAM_INFO
	.align		4
.L_264:
        /*0008*/ 	.byte	0x04, 0x17
        /*000a*/ 	.short	(.L_266 - .L_265)
.L_265:
        /*000c*/ 	.word	0x00000000
        /*0010*/ 	.short	0x0000
        /*0012*/ 	.short	0x0000
        /*0014*/ 	.byte	0x00, 0xf0, 0x61, 0x10


	//----- nvinfo : EIATTR_SPARSE_MMA_MASK
	.align		4
.L_266:
        /*0018*/ 	.byte	0x03, 0x50
        /*001a*/ 	.short	0x0000


	//----- nvinfo : EIATTR_MAXREG_COUNT
	.align		4
        /*001c*/ 	.byte	0x03, 0x1b
        /*001e*/ 	.short	0x00ff


	//----- nvinfo : EIATTR_MERCURY_ISA_VERSION
	.align		4
        /*0020*/ 	.byte	0x03, 0x5f
        /*0022*/ 	.short	0x0101


	//----- nvinfo : EIATTR_EXIT_INSTR_OFFSETS
	.align		4
        /*0024*/ 	.byte	0x04, 0x1c
        /*0026*/ 	.short	(.L_268 - .L_267)


	//   ....[0]....
.L_267:
        /*0028*/ 	.word	0x00000010


	//----- nvinfo : EIATTR_MAX_THREADS
	.align		4
.L_268:
        /*002c*/ 	.byte	0x04, 0x05
        /*002e*/ 	.short	(.L_270 - .L_269)
.L_269:
        /*0030*/ 	.word	0x00000080
        /*0034*/ 	.word	0x00000001
        /*0038*/ 	.word	0x00000001


	//----- nvinfo : EIATTR_CBANK_PARAM_SIZE
	.align		4
.L_270:
        /*003c*/ 	.byte	0x03, 0x19
        /*003e*/ 	.short	0x0418


	//----- nvinfo : EIATTR_PARAM_CBANK
	.align		4
        /*0040*/ 	.byte	0x04, 0x0a
        /*0042*/ 	.short	(.L_272 - .L_271)
	.align		4
.L_271:
        /*0044*/ 	.word	index@(.nv.constant0._ZN7cutlass13device_kernelIN5flash19enable_sm80_to_sm89INS1_16FlashAttnFwdSm80INS1_25CollectiveMainloopFwdSm80ILi4ELi1ELb0EN4cute5tupleIJNS5_1CILi128EEENS7_ILi48EEENS7_ILi96EEEEEELi96ENS_10bfloat16_tEfNS_4arch4Sm80ELb0ELb1ELb0ELb0ELb0ELb0ELb1ELb0EEENS1_21CollectiveEpilogueFwdINS6_IJS8_SA_S9_EEENS6_IJNS7_ILi1EEESI_SI_EEESC_SE_Li128ELb0ELb1ELb0ELb0EEENS1_19SingleTileSchedulerILb0ELb0ELb1ELi128EEEEEEEEEvNT_6ParamsE)
        /*0048*/ 	.short	0x0210
        /*004a*/ 	.short	0x0418


	//----- nvinfo : EIATTR_SW_WAR
	.align		4
.L_272:
        /*004c*/ 	.byte	0x04, 0x36
        /*004e*/ 	.short	(.L_274 - .L_273)
.L_273:
        /*0050*/ 	.word	0x00000008
.L_274:


//--------------------- .nv.info._ZN7cutlass13device_kernelIN5flash19enable_sm80_to_sm89INS1_16FlashAttnFwdSm80INS1_25CollectiveMainloopFwdSm80ILi4ELi1ELb0EN4cute5tupleIJNS5_1CILi128EEENS7_ILi48EEENS7_ILi96EEEEEELi96ENS_10bfloat16_tEfNS_4arch4Sm80ELb0ELb1ELb0ELb1ELb0ELb0ELb1ELb0EEENS1_21CollectiveEpilogueFwdINS6_IJS8_SA_S9_EEENS6_IJNS7_ILi1EEESI_SI_EEESC_SE_Li128ELb1ELb1ELb0ELb0EEENS1_19SingleTileSchedulerILb1ELb0ELb1ELi128EEEEEEEEEvNT_6ParamsE --------------------------
	.section	.nv.info._ZN7cutlass13device_kernelIN5flash19enable_sm80_to_sm89INS1_16FlashAttnFwdSm80INS1_25CollectiveMainloopFwdSm80ILi4ELi1ELb0EN4cute5tupleIJNS5_1CILi128EEENS7_ILi48EEENS7_ILi96EEEEEELi96ENS_10bfloat16_tEfNS_4arch4Sm80ELb0ELb1ELb0ELb1ELb0ELb0ELb1ELb0EEENS1_21CollectiveEpilogueFwdINS6_IJS8_SA_S9_EEENS6_IJNS7_ILi1EEESI_SI_EEESC_SE_Li128ELb1ELb1ELb0ELb0EEENS1_19SingleTileSchedulerILb1ELb0ELb1ELi128EEEEEEEEEvNT_6ParamsE,"",@"SHT_CUDA_INFO"
	.sectionflags	@""
	.align	4


	//----- nvinfo : EIATTR_CUDA_API_VERSION
	.align		4
        /*0000*/ 	.byte	0x04, 0x37
        /*0002*/ 	.short	(.L_276 - .L_275)
.L_275:
        /*0004*/ 	.word	0x00000082


	//----- nvinfo : EIATTR_KPARAM_INFO
	.align		4
.L_276:
        /*0008*/ 	.byte	0x04, 0x17
        /*000a*/ 	.short	(.L_278 - .L_277)
.L_277:
        /*000c*/ 	.word	0x00000000
        /*0010*/ 	.short	0x0000
        /*0012*/ 	.short	0x0000
        /*0014*/ 	.byte	0x00, 0xf0, 0x61, 0x10


	//----- nvinfo : EIATTR_SPARSE_MMA_MASK
	.align		4
.L_278:
        /*0018*/ 	.byte	0x03, 0x50
        /*001a*/ 	.short	0x0000


	//----- nvinfo : EIATTR_MAXREG_COUNT
	.align		4
        /*001c*/ 	.byte	0x03, 0x1b
        /*001e*/ 	.short	0x00ff


	//----- nvinfo : EIATTR_MERCURY_ISA_VERSION
	.align		4
        /*0020*/ 	.byte	0x03, 0x5f
        /*0022*/ 	.short	0x0101


	//----- nvinfo : EIATTR_EXIT_INSTR_OFFSETS
	.align		4
        /*0024*/ 	.byte	0x04, 0x1c
        /*0026*/ 	.short	(.L_280 - .L_279)


	//   ....[0]....
.L_279:
        /*0028*/ 	.word	0x00000010


	//----- nvinfo : EIATTR_MAX_THREADS
	.align		4
.L_280:
        /*002c*/ 	.byte	0x04, 0x05
        /*002e*/ 	.short	(.L_282 - .L_281)
.L_281:
        /*0030*/ 	.word	0x00000080
        /*0034*/ 	.word	0x00000001
        /*0038*/ 	.word	0x00000001


	//----- nvinfo : EIATTR_CBANK_PARAM_SIZE
	.align		4
.L_282:
        /*003c*/ 	.byte	0x03, 0x19
        /*003e*/ 	.short	0x0418


	//----- nvinfo : EIATTR_PARAM_CBANK
	.align		4
        /*0040*/ 	.byte	0x04, 0x0a
        /*0042*/ 	.short	(.L_284 - .L_283)
	.align		4
.L_283:
        /*0044*/ 	.word	index@(.nv.constant0._ZN7cutlass13device_kernelIN5flash19enable_sm80_to_sm89INS1_16FlashAttnFwdSm80INS1_25CollectiveMainloopFwdSm80ILi4ELi1ELb0EN4cute5tupleIJNS5_1CILi128EEENS7_ILi48EEENS7_ILi96EEEEEELi96ENS_10bfloat16_tEfNS_4arch4Sm80ELb0ELb1ELb0ELb1ELb0ELb0ELb1ELb0EEENS1_21CollectiveEpilogueFwdINS6_IJS8_SA_S9_EEENS6_IJNS7_ILi1EEESI_SI_EEESC_SE_Li128ELb1ELb1ELb0ELb0EEENS1_19SingleTileSchedulerILb1ELb0ELb1ELi128EEEEEEEEEvNT_6ParamsE)
        /*0048*/ 	.short	0x0210
        /*004a*/ 	.short	0x0418


	//----- nvinfo : EIATTR_SW_WAR
	.align		4
.L_284:
        /*004c*/ 	.byte	0x04, 0x36
        /*004e*/ 	.short	(.L_286 - .L_285)
.L_285:
        /*0050*/ 	.word	0x00000008
.L_286:


//--------------------- .nv.info._ZN7cutlass13device_kernelIN5flash19enable_sm80_to_sm89INS1_16FlashAttnFwdSm80INS1_25CollectiveMainloopFwdSm80ILi4ELi1ELb0EN4cute5tupleIJNS5_1CILi128EEENS7_ILi48EEENS7_ILi96EEEEEELi96ENS_10bfloat16_tEfNS_4arch4Sm80ELb0ELb1ELb0ELb1ELb0ELb1ELb1ELb0EEENS1_21CollectiveEpilogueFwdINS6_IJS8_SA_S9_EEENS6_IJNS7_ILi1EEESI_SI_EEESC_SE_Li128ELb1ELb1ELb0ELb0EEENS1_19SingleTileSchedulerILb1ELb0ELb1ELi128EEEEEEEEEvNT_6ParamsE --------------------------
	.section	.nv.info._ZN7cutlass13device_kernelIN5flash19enable_sm80_to_sm89INS1_16FlashAttnFwdSm80INS1_25CollectiveMainloopFwdSm80ILi4ELi1ELb0EN4cute5tupleIJNS5_1CILi128EEENS7_ILi48EEENS7_ILi96EEEEEELi96ENS_10bfloat16_tEfNS_4arch4Sm80ELb0ELb1ELb0ELb1ELb0ELb1ELb1ELb0EEENS1_21CollectiveEpilogueFwdINS6_IJS8_SA_S9_EEENS6_IJNS7_ILi1EEESI_SI_EEESC_SE_Li128ELb1ELb1ELb0ELb0EEENS1_19SingleTileSchedulerILb1ELb0ELb1ELi128EEEEEEEEEvNT_6ParamsE,"",@"SHT_CUDA_INFO"
	.sectionflags	@""
	.align	4


	//----- nvinfo : EIATTR_CUDA_API_VERSION
	.align		4
        /*0000*/ 	.byte	0x04, 0x37
        /*0002*/ 	.short	(.L_288 - .L_287)
.L_287:
        /*0004*/ 	.word	0x00000082


	//----- nvinfo : EIATTR_KPARAM_INFO
	.align		4
.L_288:
        /*0008*/ 	.byte	0x04, 0x17
        /*000a*/ 	.short	(.L_290 - .L_289)
.L_289:
        /*000c*/ 	.word	0x00000000
        /*0010*/ 	.short	0x0000
        /*0012*/ 	.short	0x0000
        /*0014*/ 	.byte	0x00, 0xf0, 0x61, 0x10


	//----- nvinfo : EIATTR_SPARSE_MMA_MASK
	.align		4
.L_290:
        /*0018*/ 	.byte	0x03, 0x50
        /*001a*/ 	.short	0x0000


	//----- nvinfo : EIATTR_MAXREG_COUNT
	.align		4
        /*001c*/ 	.byte	0x03, 0x1b
        /*001e*/ 	.short	0x00ff


	//----- nvinfo : EIATTR_MERCURY_ISA_VERSION
	.align		4
        /*0020*/ 	.byte	0x03, 0x5f
        /*0022*/ 	.short	0x0101


	//----- nvinfo : EIATTR_EXIT_INSTR_OFFSETS
	.align		4
        /*0024*/ 	.byte	0x04, 0x1c
        /*0026*/ 	.short	(.L_292 - .L_291)


	//   ....[0]....
.L_291:
        /*0028*/ 	.word	0x00000010


	//----- nvinfo : EIATTR_MAX_THREADS
	.align		4
.L_292:
        /*002c*/ 	.byte	0x04, 0x05
        /*002e*/ 	.short	(.L_294 - .L_293)
.L_293:
        /*0030*/ 	.word	0x00000080
        /*0034*/ 	.word	0x00000001
        /*0038*/ 	.word	0x00000001


	//----- nvinfo : EIATTR_CBANK_PARAM_SIZE
	.align		4
.L_294:
        /*003c*/ 	.byte	0x03, 0x19
        /*003e*/ 	.short	0x0418


	//----- nvinfo : EIATTR_PARAM_CBANK
	.align		4
        /*0040*/ 	.byte	0x04, 0x0a
        /*0042*/ 	.short	(.L_296 - .L_295)
	.align		4
.L_295:
        /*0044*/ 	.word	index@(.nv.constant0._ZN7cutlass13device_kernelIN5flash19enable_sm80_to_sm89INS1_16FlashAttnFwdSm80INS1_25CollectiveMainloopFwdSm80ILi4ELi1ELb0EN4cute5tupleIJNS5_1CILi128EEENS7_ILi48EEENS7_ILi96EEEEEELi96ENS_10bfloat16_tEfNS_4arch4Sm80ELb0ELb1ELb0ELb1ELb0ELb1ELb1ELb0EEENS1_21CollectiveEpilogueFwdINS6_IJS8_SA_S9_EEENS6_IJNS7_ILi1EEESI_SI_EEESC_SE_Li128ELb1ELb1ELb0ELb0EEENS1_19SingleTileSchedulerILb1ELb0ELb1ELi128EEEEEEEEEvNT_6ParamsE)
        /*0048*/ 	.short	0x0210
        /*004a*/ 	.short	0x0418


	//----- nvinfo : EIATTR_SW_WAR
	.align		4
.L_296:
        /*004c*/ 	.byte	0x04, 0x36
        /*004e*/ 	.short	(.L_298 - .L_297)
.L_297:
        /*0050*/ 	.word	0x00000008
.L_298:


//--------------------- .nv.info._ZN7cutlass13device_kernelIN5flash19enable_sm80_to_sm89INS1_16FlashAttnFwdSm80INS1_25CollectiveMainloopFwdSm80ILi4ELi1ELb0EN4cute5tupleIJNS5_1CILi128EEENS7_ILi64EEENS7_ILi96EEEEEELi96ENS_10bfloat16_tEfNS_4arch4Sm80ELb1ELb0ELb0ELb0ELb0ELb0ELb1ELb0EEENS1_21CollectiveEpilogueFwdINS6_IJS8_SA_S9_EEENS6_IJNS7_ILi1EEESI_SI_EEESC_SE_Li128ELb0ELb1ELb0ELb0EEENS1_30DynamicPersistentTileSchedulerILi128ELi128ELb0ELb1ELb0EEEEEEEEEvNT_6ParamsE --------------------------
	.section	.nv.info._ZN7cutlass13device_kernelIN5flash19enable_sm80_to_sm89INS1_16FlashAttnFwdSm80INS1_25CollectiveMainloopFwdSm80ILi4ELi1ELb0EN4cute5tupleIJNS5_1CILi128EEENS7_ILi64EEENS7_ILi96EEEEEELi96ENS_10bfloat16_tEfNS_4arch4Sm80ELb1ELb0ELb0ELb0ELb0ELb0ELb1ELb0EEENS1_21CollectiveEpilogueFwdINS6_IJS8_SA_S9_EEENS6_IJNS7_ILi1EEESI_SI_EEESC_SE_Li128ELb0ELb1ELb0ELb0EEENS1_30DynamicPersistentTileSchedulerILi128ELi128ELb0ELb1ELb0EEEEEEEEEvNT_6ParamsE,"",@"SHT_CUDA_INFO"
	.sectionflags	@""
	.align	4


	//----- nvinfo : EIATTR_CUDA_API_VERSION
	.align		4
        /*0000*/ 	.byte	0x04, 0x37
        /*0002*/ 	.short	(.L_300 - .L_299)
.L_299:
        /*0004*/ 	.word	0x00000082


	//----- nvinfo : EIATTR_KPARAM_INFO
	.align		4
.L_300:
        /*0008*/ 	.byte	0x04, 0x17
        /*000a*/ 	.short	(.L_302 - .L_301)
.L_301:
        /*000c*/ 	.word	0x00000000
        /*0010*/ 	.short	0x0000
        /*0012*/ 	.short	0x0000
        /*0014*/ 	.byte	0x00, 0xf0, 0xa1, 0x10


	//----- nvinfo : EIATTR_SPARSE_MMA_MASK
	.align		4
.L_302:
        /*0018*/ 	.byte	0x03, 0x50
        /*001a*/ 	.short	0x0000


	//----- nvinfo : EIATTR_MAXREG_COUNT
	.align		4
        /*001c*/ 	.byte	0x03, 0x1b
        /*001e*/ 	.short	0x00ff


	//----- nvinfo : EIATTR_MERCURY_ISA_VERSION
	.align		4
        /*0020*/ 	.byte	0x03, 0x5f
        /*0022*/ 	.short	0x0101


	//----- nvinfo : EIATTR_EXIT_INSTR_OFFSETS
	.align		4
        /*0024*/ 	.byte	0x04, 0x1c
        /*0026*/ 	.short	(.L_304 - .L_303)


	//   ....[0]....
.L_303:
        /*0028*/ 	.word	0x00000010


	//----- nvinfo : EIATTR_MAX_THREADS
	.align		4
.L_304:
        /*002c*/ 	.byte	0x04, 0x05
        /*002e*/ 	.short	(.L_306 - .L_305)
.L_305:
        /*0030*/ 	.word	0x00000080
        /*0034*/ 	.word	0x00000001
        /*0038*/ 	.word	0x00000001


	//----- nvinfo : EIATTR_CBANK_PARAM_SIZE
	.align		4
.L_306:
        /*003c*/ 	.byte	0x03, 0x19
        /*003e*/ 	.short	0x0428


	//----- nvinfo : EIATTR_PARAM_CBANK
	.align		4
        /*0040*/ 	.byte	0x04, 0x0a
        /*0042*/ 	.short	(.L_308 - .L_307)
	.align		4
.L_307:
        /*0044*/ 	.word	index@(.nv.constant0._ZN7cutlass13device_kernelIN5flash19enable_sm80_to_sm89INS1_16FlashAttnFwdSm80INS1_25CollectiveMainloopFwdSm80ILi4ELi1ELb0EN4cute5tupleIJNS5_1CILi128EEENS7_ILi64EEENS7_ILi96EEEEEELi96ENS_10bfloat16_tEfNS_4arch4Sm80ELb1ELb0ELb0ELb0ELb0ELb0ELb1ELb0EEENS1_21CollectiveEpilogueFwdINS6_IJS8_SA_S9_EEENS6_IJNS7_ILi1EEESI_SI_EEESC_SE_Li128ELb0ELb1ELb0ELb0EEENS1_30DynamicPersistentTileSchedulerILi128ELi128ELb0ELb1ELb0EEEEEEEEEvNT_6ParamsE)
        /*0048*/ 	.short	0x0210
        /*004a*/ 	.short	0x0428


	//----- nvinfo : EIATTR_SW_WAR
	.align		4
.L_308:
        /*004c*/ 	.byte	0x04, 0x36
        /*004e*/ 	.short	(.L_310 - .L_309)
.L_309:
        /*0050*/ 	.word	0x00000008
.L_310:


//--------------------- .nv.info._ZN7cutlass13device_kernelIN5flash19enable_sm80_to_sm89INS1_16FlashAttnFwdSm80INS1_25CollectiveMainloopFwdSm80ILi4ELi1ELb0EN4cute5tupleIJNS5_1CILi128EEENS7_ILi64EEENS7_ILi96EEEEEELi96ENS_10bfloat16_tEfNS_4arch4Sm80ELb1ELb0ELb0ELb1ELb0ELb0ELb1ELb0EEENS1_21CollectiveEpilogueFwdINS6_IJS8_SA_S9_EEENS6_IJNS7_ILi1EEESI_SI_EEESC_SE_Li128ELb1ELb1ELb0ELb0EEENS1_19SingleTileSchedulerILb1ELb0ELb1ELi128EEEEEEEEEvNT_6ParamsE --------------------------
	.section	.nv.info._ZN7cutlass13device_kernelIN5flash19enable_sm80_to_sm89INS1_16FlashAttnFwdSm80INS1_25CollectiveMainloopFwdSm80ILi4ELi1ELb0EN4cute5tupleIJNS5_1CILi128EEENS7_ILi64EEENS7_ILi96EEEEEELi96ENS_10bfloat16_tEfNS_4arch4Sm80ELb1ELb0ELb0ELb1ELb0ELb0ELb1ELb0EEENS1_21CollectiveEpilogueFwdINS6_IJS8_SA_S9_EEENS6_IJNS7_ILi1EEESI_SI_EEESC_SE_Li128ELb1ELb1ELb0ELb0EEENS1_19SingleTileSchedulerILb1ELb0ELb1ELi128EEEEEEEEEvNT_6ParamsE,"",@"SHT_CUDA_INFO"
	.sectionflags	@""
	.align	4


	//----- nvinfo : EIATTR_CUDA_API_VERSION
	.align		4
        /*0000*/ 	.byte	0x04, 0x37
        /*0002*/ 	.short	(.L_312 - .L_311)
.L_311:
        /*0004*/ 	.word	0x00000082


	//----- nvinfo : EIATTR_KPARAM_INFO
	.align		4
.L_312:
        /*0008*/ 	.byte	0x04, 0x17
        /*000a*/ 	.short	(.L_314 - .L_313)
.L_313:
        /*000c*/ 	.word	0x00000000
        /*0010*/ 	.short	0x0000
        /*0012*/ 	.short	0x0000
        /*0014*/ 	.byte	0x00, 0xf0, 0x61, 0x10


	//----- nvinfo : EIATTR_SPARSE_MMA_MASK
	.align		4
.L_314:
        /*0018*/ 	.byte	0x03, 0x50
        /*001a*/ 	.short	0x0000


	//----- nvinfo : EIATTR_MAXREG_COUNT
	.align		4
        /*001c*/ 	.byte	0x03, 0x1b
        /*001e*/ 	.short	0x00ff


	//----- nvinfo : EIATTR_MERCURY_ISA_VERSION
	.align		4
        /*0020*/ 	.byte	0x03, 0x5f
        /*0022*/ 	.short	0x0101


	//----- nvinfo : EIATTR_EXIT_INSTR_OFFSETS
	.align		4
        /*0024*/ 	.byte	0x04, 0x1c
        /*0026*/ 	.short	(.L_316 - .L_315)


	//   ....[0]....
.L_315:
        /*0028*/ 	.word	0x00000010


	//----- nvinfo : EIATTR_MAX_THREADS
	.align		4
.L_316:
        /*002c*/ 	.byte	0x04, 0x05
        /*002e*/ 	.short	(.L_318 - .L_317)
.L_317:
        /*0030*/ 	.word	0x00000080
        /*0034*/ 	.word	0x00000001
        /*0038*/ 	.word	0x00000001


	//----- nvinfo : EIATTR_CBANK_PARAM_SIZE
	.align		4
.L_318:
        /*003c*/ 	.byte	0x03, 0x19
        /*003e*/ 	.short	0x0418


	//----- nvinfo : EIATTR_PARAM_CBANK
	.align		4
        /*0040*/ 	.byte	0x04, 0x0a
        /*0042*/ 	.short	(.L_320 - .L_319)
	.align		4
.L_319:
        /*0044*/ 	.word	index@(.nv.constant0._ZN7cutlass13device_kernelIN5flash19enable_sm80_to_sm89INS1_16FlashAttnFwdSm80INS1_25CollectiveMainloopFwdSm80ILi4ELi1ELb0EN4cute5tupleIJNS5_1CILi128EEENS7_ILi64EEENS7_ILi96EEEEEELi96ENS_10bfloat16_tEfNS_4arch4Sm80ELb1ELb0ELb0ELb1ELb0ELb0ELb1ELb0EEENS1_21CollectiveEpilogueFwdINS6_IJS8_SA_S9_EEENS6_IJNS7_ILi1EEESI_SI_EEESC_SE_Li128ELb1ELb1ELb0ELb0EEENS1_19SingleTileSchedulerILb1ELb0ELb1ELi128EEEEEEEEEvNT_6ParamsE)
        /*0048*/ 	.short	0x0210
        /*004a*/ 	.short	0x0418


	//----- nvinfo : EIATTR_SW_WAR
	.align		4
.L_320:
        /*004c*/ 	.byte	0x04, 0x36
        /*004e*/ 	.short	(.L_322 - .L_321)
.L_321:
        /*0050*/ 	.word	0x00000008
.L_322:


//--------------------- .nv.info._ZN7cutlass13device_kernelIN5flash19enable_sm80_to_sm89INS1_16FlashAttnFwdSm80INS1_25CollectiveMainloopFwdSm80ILi4ELi1ELb0EN4cute5tupleIJNS5_1CILi128EEENS7_ILi64EEENS7_ILi96EEEEEELi96ENS_10bfloat16_tEfNS_4arch4Sm80ELb1ELb0ELb0ELb1ELb0ELb1ELb1ELb0EEENS1_21CollectiveEpilogueFwdINS6_IJS8_SA_S9_EEENS6_IJNS7_ILi1EEESI_SI_EEESC_SE_Li128ELb1ELb1ELb0ELb0EEENS1_19SingleTileSchedulerILb1ELb0ELb1ELi128EEEEEEEEEvNT_6ParamsE --------------------------
	.section	.nv.info._ZN7cutlass13device_kernelIN5flash19enable_sm80_to_sm89INS1_16FlashAttnFwdSm80INS1_25CollectiveMainloopFwdSm80ILi4ELi1ELb0EN4cute5tupleIJNS5_1CILi128EEENS7_ILi64EEENS7_ILi96EEEEEELi96ENS_10bfloat16_tEfNS_4arch4Sm80ELb1ELb0ELb0ELb1ELb0ELb1ELb1ELb0EEENS1_21CollectiveEpilogueFwdINS6_IJS8_SA_S9_EEENS6_IJNS7_ILi1EEESI_SI_EEESC_SE_Li128ELb1ELb1ELb0ELb0EEENS1_19SingleTileSchedulerILb1ELb0ELb1ELi128EEEEEEEEEvNT_6ParamsE,"",@"SHT_CUDA_INFO"
	.sectionflags	@""
	.align	4


	//----- nvinfo : EIATTR_CUDA_API_VERSION
	.align		4
        /*0000*/ 	.byte	0x04, 0x37
        /*0002*/ 	.short	(.L_324 - .L_323)
.L_323:
        /*0004*/ 	.word	0x00000082


	//----- nvinfo : EIATTR_KPARAM_INFO
	.align		4
.L_324:
        /*0008*/ 	.byte	0x04, 0x17
        /*000a*/ 	.short	(.L_326 - .L_325)
.L_325:
        /*000c*/ 	.word	0x00000000
        /*0010*/ 	.short	0x0000
        /*0012*/ 	.short	0x0000
        /*0014*/ 	.byte	0x00, 0xf0, 0x61, 0x10


	//----- nvinfo : EIATTR_SPARSE_MMA_MASK
	.align		4
.L_326:
        /*0018*/ 	.byte	0x03, 0x50
        /*001a*/ 	.short	0x0000


	//----- nvinfo : EIATTR_MAXREG_COUNT
	.align		4
        /*001c*/ 	.byte	0x03, 0x1b
        /*001e*/ 	.short	0x00ff


	//----- nvinfo : EIATTR_MERCURY_ISA_VERSION
	.align		4
        /*0020*/ 	.byte	0x03, 0x5f
        /*0022*/ 	.short	0x0101


	//----- nvinfo : EIATTR_EXIT_INSTR_OFFSETS
	.align		4
        /*0024*/ 	.byte	0x04, 0x1c
        /*0026*/ 	.short	(.L_328 - .L_327)


	//   ....[0]....
.L_327:
        /*0028*/ 	.word	0x00000010


	//----- nvinfo : EIATTR_MAX_THREADS
	.align		4
.L_328:
        /*002c*/ 	.byte	0x04, 0x05
        /*002e*/ 	.short	(.L_330 - .L_329)
.L_329:
        /*0030*/ 	.word	0x00000080
        /*0034*/ 	.word	0x00000001
        /*0038*/ 	.word	0x00000001


	//----- nvinfo : EIATTR_CBANK_PARAM_SIZE
	.align		4
.L_330:
        /*003c*/ 	.byte	0x03, 0x19
        /*003e*/ 	.short	0x0418


	//----- nvinfo : EIATTR_PARAM_CBANK
	.align		4
        /*0040*/ 	.byte	0x04, 0x0a
        /*0042*/ 	.short	(.L_332 - .L_331)
	.align		4
.L_331:
        /*0044*/ 	.word	index@(.nv.constant0._ZN7cutlass13device_kernelIN5flash19enable_sm80_to_sm89INS1_16FlashAttnFwdSm80INS1_25CollectiveMainloopFwdSm80ILi4ELi1ELb0EN4cute5tupleIJNS5_1CILi128EEENS7_ILi64EEENS7_ILi96EEEEEELi96ENS_10bfloat16_tEfNS_4arch4Sm80ELb1ELb0ELb0ELb1ELb0ELb1ELb1ELb0EEENS1_21CollectiveEpilogueFwdINS6_IJS8_SA_S9_EEENS6_IJNS7_ILi1EEESI_SI_EEESC_SE_Li128ELb1ELb1ELb0ELb0EEENS1_19SingleTileSchedulerILb1ELb0ELb1ELi128EEEEEEEEEvNT_6ParamsE)
        /*0048*/ 	.short	0x0210
        /*004a*/ 	.short	0x0418


	//----- nvinfo : EIATTR_SW_WAR
	.align		4
.L_332:
        /*004c*/ 	.byte	0x04, 0x36
        /*004e*/ 	.short	(.L_334 - .L_333)
.L_333:
        /*0050*/ 	.word	0x00000008
.L_334:


//--------------------- .nv.callgraph             --------------------------
	.section	.nv.callgraph,"",@"SHT_CUDA_CALLGRAPH"
	.align	4
	.sectionentsize	8
	.align		4
        /*0000*/ 	.word	0x00000000
	.align		4
        /*0004*/ 	.word	0xffffffff
	.align		4
        /*0008*/ 	.word	0x00000000
	.align		4
        /*000c*/ 	.word	0xfffffffe
	.align		4
        /*0010*/ 	.word	0x00000000
	.align		4
        /*0014*/ 	.word	0xfffffffd
	.align		4
        /*0018*/ 	.word	0x00000000
	.align		4
        /*001c*/ 	.word	0xfffffffc


//--------------------- .nv.constant4             --------------------------
	.section	.nv.constant4,"a",@progbits
	.align	8
	.align		8
.nv.constant4:
        /*0000*/ 	.dword	_ZN76_INTERNAL_80cec074_40_flash_fwd_hdim96_bf16_softcapall_sm80_cu_a7f3af4d_51314cuda3std3__45__cpo5beginE
	.align		8
        /*0008*/ 	.dword	_ZN76_INTERNAL_80cec074_40_flash_fwd_hdim96_bf16_softcapall_sm80_cu_a7f3af4d_51314cuda3std3__45__cpo3endE
	.align		8
        /*0010*/ 	.dword	_ZN76_INTERNAL_80cec074_40_flash_fwd_hdim96_bf16_softcapall_sm80_cu_a7f3af4d_51314cuda3std3__45__cpo6cbeginE
	.align		8
        /*0018*/ 	.dword	_ZN76_INTERNAL_80cec074_40_flash_fwd_hdim96_bf16_softcapall_sm80_cu_a7f3af4d_51314cuda3std3__45__cpo4cendE
	.align		8
        /*0020*/ 	.dword	_ZN76_INTERNAL_80cec074_40_flash_fwd_hdim96_bf16_softcapall_sm80_cu_a7f3af4d_51314cuda3std3__478_GLOBAL__N__80cec074_40_flash_fwd_hdim96_bf16_softcapall_sm80_cu_a7f3af4d_51316ignoreE
	.align		8
        /*0028*/ 	.dword	_ZN76_INTERNAL_80cec074_40_flash_fwd_hdim96_bf16_softcapall_sm80_cu_a7f3af4d_51314cuda3std3__419piecewise_constructE
	.align		8
        /*0030*/ 	.dword	_ZN76_INTERNAL_80cec074_40_flash_fwd_hdim96_bf16_softcapall_sm80_cu_a7f3af4d_51314cuda3std3__48in_placeE
	.align		8
        /*0038*/ 	.dword	_ZN76_INTERNAL_80cec074_40_flash_fwd_hdim96_bf16_softcapall_sm80_cu_a7f3af4d_51314cuda3std6ranges3__45__cpo4swapE
	.align		8
        /*0040*/ 	.dword	_ZN76_INTERNAL_80cec074_40_flash_fwd_hdim96_bf16_softcapall_sm80_cu_a7f3af4d_51314cuda3std6ranges3__45__cpo9iter_moveE
	.align		8
        /*0048*/ 	.dword	_ZN76_INTERNAL_80cec074_40_flash_fwd_hdim96_bf16_softcapall_sm80_cu_a7f3af4d_51314cute7productE
	.align		8
        /*0050*/ 	.dword	_ZN76_INTERNAL_80cec074_40_flash_fwd_hdim96_bf16_softcapall_sm80_cu_a7f3af4d_51314cute1_E


//--------------------- .text._ZN7cutlass13device_kernelIN5flash19enable_sm80_to_sm89INS1_16FlashAttnFwdSm80INS1_25CollectiveMainloopFwdSm80ILi4ELi1ELb0EN4cute5tupleIJNS5_1CILi128EEENS7_ILi64EEENS7_ILi96EEEEEELi96ENS_10bfloat16_tEfNS_4arch4Sm80ELb0ELb0ELb1ELb0ELb0ELb0ELb1ELb0EEENS1_21CollectiveEpilogueFwdINS6_IJS8_SA_S9_EEENS6_IJNS7_ILi1EEESI_SI_EEESC_SE_Li128ELb0ELb1ELb0ELb0EEENS1_19SingleTileSchedulerILb0ELb0ELb1ELi128EEEEEEEEEvNT_6ParamsE --------------------------
	.section	.text._ZN7cutlass13device_kernelIN5flash19enable_sm80_to_sm89INS1_16FlashAttnFwdSm80INS1_25CollectiveMainloopFwdSm80ILi4ELi1ELb0EN4cute5tupleIJNS5_1CILi128EEENS7_ILi64EEENS7_ILi96EEEEEELi96ENS_10bfloat16_tEfNS_4arch4Sm80ELb0ELb0ELb1ELb0ELb0ELb0ELb1ELb0EEENS1_21CollectiveEpilogueFwdINS6_IJS8_SA_S9_EEENS6_IJNS7_ILi1EEESI_SI_EEESC_SE_Li128ELb0ELb1ELb0ELb0EEENS1_19SingleTileSchedulerILb0ELb0ELb1ELi128EEEEEEEEEvNT_6ParamsE,"ax",@progbits
	.align	128
.text._ZN7cutlass13device_kernelIN5flash19enable_sm80_to_sm89INS1_16FlashAttnFwdSm80INS1_25CollectiveMainloopFwdSm80ILi4ELi1ELb0EN4cute5tupleIJNS5_1CILi128EEENS7_ILi64EEENS7_ILi96EEEEEELi96ENS_10bfloat16_tEfNS_4arch4Sm80ELb0ELb0ELb1ELb0ELb0ELb0ELb1ELb0EEENS1_21CollectiveEpilogueFwdINS6_IJS8_SA_S9_EEENS6_IJNS7_ILi1EEESI_SI_EEESC_SE_Li128ELb0ELb1ELb0ELb0EEENS1_19SingleTileSchedulerILb0ELb0ELb1ELi128EEEEEEEEEvNT_6ParamsE:
        .type           _ZN7cutlass13device_kernelIN5flash19enable_sm80_to_sm89INS1_16FlashAttnFwdSm80INS1_25CollectiveMainloopFwdSm80ILi4ELi1ELb0EN4cute5tupleIJNS5_1CILi128EEENS7_ILi64EEENS7_ILi96EEEEEELi96ENS_10bfloat16_tEfNS_4arch4Sm80ELb0ELb0ELb1ELb0ELb0ELb0ELb1ELb0EEENS1_21CollectiveEpilogueFwdINS6_IJS8_SA_S9_EEENS6_IJNS7_ILi1EEESI_SI_EEESC_SE_Li128ELb0ELb1ELb0ELb0EEENS1_19SingleTileSchedulerILb0ELb0ELb1ELi128EEEEEEEEEvNT_6ParamsE,@function
        .size           _ZN7cutlass13device_kernelIN5flash19enable_sm80_to_sm89INS1_16FlashAttnFwdSm80INS1_25CollectiveMainloopFwdSm80ILi4ELi1ELb0EN4cute5tupleIJNS5_1CILi128EEENS7_ILi64EEENS7_ILi96EEEEEELi96ENS_10bfloat16_tEfNS_4arch4Sm80ELb0ELb0ELb1ELb0ELb0ELb0ELb1ELb0EEENS1_21CollectiveEpilogueFwdINS6_IJS8_SA_S9_EEENS6_IJNS7_ILi1EEESI_SI_EEESC_SE_Li128ELb0ELb1ELb0ELb0EEENS1_19SingleTileSchedulerILb0ELb0ELb1ELi128EEEEEEEEEvNT_6ParamsE,(.L_x_18 - _ZN7cutlass13device_kernelIN5flash19enable_sm80_to_sm89INS1_16FlashAttnFwdSm80INS1_25CollectiveMainloopFwdSm80ILi4ELi1ELb0EN4cute5tupleIJNS5_1CILi128EEENS7_ILi64EEENS7_ILi96EEEEEELi96ENS_10bfloat16_tEfNS_4arch4Sm80ELb0ELb0ELb1ELb0ELb0ELb0ELb1ELb0EEENS1_21CollectiveEpilogueFwdINS6_IJS8_SA_S9_EEENS6_IJNS7_ILi1EEESI_SI_EEESC_SE_Li128ELb0ELb1ELb0ELb0EEENS1_19SingleTileSchedulerILb0ELb0ELb1ELi128EEEEEEEEEvNT_6ParamsE)
        .other          _ZN7cutlass13device_kernelIN5flash19enable_sm80_to_sm89INS1_16FlashAttnFwdSm80INS1_25CollectiveMainloopFwdSm80ILi4ELi1ELb0EN4cute5tupleIJNS5_1CILi128EEENS7_ILi64EEENS7_ILi96EEEEEELi96ENS_10bfloat16_tEfNS_4arch4Sm80ELb0ELb0ELb1ELb0ELb0ELb0ELb1ELb0EEENS1_21CollectiveEpilogueFwdINS6_IJS8_SA_S9_EEENS6_IJNS7_ILi1EEESI_SI_EEESC_SE_Li128ELb0ELb1ELb0ELb0EEENS1_19SingleTileSchedulerILb0ELb0ELb1ELi128EEEEEEEEEvNT_6ParamsE,@"STO_CUDA_ENTRY STV_DEFAULT"
_ZN7cutlass13device_kernelIN5flash19enable_sm80_to_sm89INS1_16FlashAttnFwdSm80INS1_25CollectiveMainloopFwdSm80ILi4ELi1ELb0EN4cute5tupleIJNS5_1CILi128EEENS7_ILi64EEENS7_ILi96EEEEEELi96ENS_10bfloat16_tEfNS_4arch4Sm80ELb0ELb0ELb1ELb0ELb0ELb0ELb1ELb0EEENS1_21CollectiveEpilogueFwdINS6_IJS8_SA_S9_EEENS6_IJNS7_ILi1EEESI_SI_EEESC_SE_Li128ELb0ELb1ELb0ELb0EEENS1_19SingleTileSchedulerILb0ELb0ELb1ELi128EEEEEEEEEvNT_6ParamsE:
[----:B------:R-:W-:Y:S01]  /*0000*/  LDC R1, c[0x0][0x28] ;  /* 0x00000a00ff017b82 */ /* 0x000fe20000000800 */
[----:B------:R-:W-:Y:S05]  /*0010*/  EXIT ;  /* 0x000000000000794d */ /* 0x000fea0003800000 */
.L_x_0:
[----:B------:R-:W-:-:S00]  /*0020*/  BRA `(.L_x_0) ;  /* 0xfffffffc00fc7947 */ /* 0x000fc0000383ffff */
[----:B------:R-:W-:-:S00]  /*0030*/  NOP ;  /* 0x0000000000007918 */ /* 0x000fc00000000000 */
        /* <DEDUP_REMOVED lines=12> */
.L_x_18:


//--------------------- .text._ZN7cutlass13device_kernelIN5flash19enable_sm80_to_sm89INS1_16FlashAttnFwdSm80INS1_25CollectiveMainloopFwdSm80ILi4ELi1ELb0EN4cute5tupleIJNS5_1CILi128EEENS7_ILi64EEENS7_ILi96EEEEEELi96ENS_10bfloat16_tEfNS_4arch4Sm80ELb0ELb0ELb1ELb1ELb0ELb0ELb1ELb0EEENS1_21CollectiveEpilogueFwdINS6_IJS8_SA_S9_EEENS6_IJNS7_ILi1EEESI_SI_EEESC_SE_Li128ELb1ELb1ELb0ELb0EEENS1_19SingleTileSchedulerILb1ELb0ELb1ELi128EEEEEEEEEvNT_6ParamsE --------------------------
	.section	.text._ZN7cutlass13device_kernelIN5flash19enable_sm80_to_sm89INS1_16FlashAttnFwdSm80INS1_25CollectiveMainloopFwdSm80ILi4ELi1ELb0EN4cute5tupleIJNS5_1CILi128EEENS7_ILi64EEENS7_ILi96EEEEEELi96ENS_10bfloat16_tEfNS_4arch4Sm80ELb0ELb0ELb1ELb1ELb0ELb0ELb1ELb0EEENS1_21CollectiveEpilogueFwdINS6_IJS8_SA_S9_EEENS6_IJNS7_ILi1EEESI_SI_EEESC_SE_Li128ELb1ELb1ELb0ELb0EEENS1_19SingleTileSchedulerILb1ELb0ELb1ELi128EEEEEEEEEvNT_6ParamsE,"ax",@progbits
	.align	128
.text._ZN7cutlass13device_kernelIN5flash19enable_sm80_to_sm89INS1_16FlashAttnFwdSm80INS1_25CollectiveMainloopFwdSm80ILi4ELi1ELb0EN4cute5tupleIJNS5_1CILi128EEENS7_ILi64EEENS7_ILi96EEEEEELi96ENS_10bfloat16_tEfNS_4arch4Sm80ELb0ELb0ELb1ELb1ELb0ELb0ELb1ELb0EEENS1_21CollectiveEpilogueFwdINS6_IJS8_SA_S9_EEENS6_IJNS7_ILi1EEESI_SI_EEESC_SE_Li128ELb1ELb1ELb0ELb0EEENS1_19SingleTileSchedulerILb1ELb0ELb1ELi128EEEEEEEEEvNT_6ParamsE:
        .type           _ZN7cutlass13device_kernelIN5flash19enable_sm80_to_sm89INS1_16FlashAttnFwdSm80INS1_25CollectiveMainloopFwdSm80ILi4ELi1ELb0EN4cute5tupleIJNS5_1CILi128EEENS7_ILi64EEENS7_ILi96EEEEEELi96ENS_10bfloat16_tEfNS_4arch4Sm80ELb0ELb0ELb1ELb1ELb0ELb0ELb1ELb0EEENS1_21CollectiveEpilogueFwdINS6_IJS8_SA_S9_EEENS6_IJNS7_ILi1EEESI_SI_EEESC_SE_Li128ELb1ELb1ELb0ELb0EEENS1_19SingleTileSchedulerILb1ELb0ELb1ELi128EEEEEEEEEvNT_6ParamsE,@function
        .size           _ZN7cutlass13device_kernelIN5flash19enable_sm80_to_sm89INS1_16FlashAttnFwdSm80INS1_25CollectiveMainloopFwdSm80ILi4ELi1ELb0EN4cute5tupleIJNS5_1CILi128EEENS7_ILi64EEENS7_ILi96EEEEEELi96ENS_10bfloat16_tEfNS_4arch4Sm80ELb0ELb0ELb1ELb1ELb0ELb0ELb1ELb0EEENS1_21CollectiveEpilogueFwdINS6_IJS8_SA_S9_EEENS6_IJNS7_ILi1EEESI_SI_EEESC_SE_Li128ELb1ELb1ELb0ELb0EEENS1_19SingleTileSchedulerILb1ELb0ELb1ELi128EEEEEEEEEvNT_6ParamsE,(.L_x_19 - _ZN7cutlass13device_kernelIN5flash19enable_sm80_to_sm89INS1_16FlashAttnFwdSm80INS1_25CollectiveMainloopFwdSm80ILi4ELi1ELb0EN4cute5tupleIJNS5_1CILi128EEENS7_ILi64EEENS7_ILi96EEEEEELi96ENS_10bfloat16_tEfNS_4arch4Sm80ELb0ELb0ELb1ELb1ELb0ELb0ELb1ELb0EEENS1_21CollectiveEpilogueFwdINS6_IJS8_SA_S9_EEENS6_IJNS7_ILi1EEESI_SI_EEESC_SE_Li128ELb1ELb1ELb0ELb0EEENS1_19SingleTileSchedulerILb1ELb0ELb1ELi128EEEEEEEEEvNT_6ParamsE)
        .other          _ZN7cutlass13device_kernelIN5flash19enable_sm80_to_sm89INS1_16FlashAttnFwdSm80INS1_25CollectiveMainloopFwdSm80ILi4ELi1ELb0EN4cute5tupleIJNS5_1CILi128EEENS7_ILi64EEENS7_ILi96EEEEEELi96ENS_10bfloat16_tEfNS_4arch4Sm80ELb0ELb0ELb1ELb1ELb0ELb0ELb1ELb0EEENS1_21CollectiveEpilogueFwdINS6_IJS8_SA_S9_EEENS6_IJNS7_ILi1EEESI_SI_EEESC_SE_Li128ELb1ELb1ELb0ELb0EEENS1_19SingleTileSchedulerILb1ELb0ELb1ELi128EEEEEEEEEvNT_6ParamsE,@"STO_CUDA_ENTRY STV_DEFAULT"
_ZN7cutlass13device_kernelIN5flash19enable_sm80_to_sm89INS1_16FlashAttnFwdSm80INS1_25CollectiveMainloopFwdSm80ILi4ELi1ELb0EN4cute5tupleIJNS5_1CILi128EEENS7_ILi64EEENS7_ILi96EEEEEELi96ENS_10bfloat16_tEfNS_4arch4Sm80ELb0ELb0ELb1ELb1ELb0ELb0ELb1ELb0EEENS1_21CollectiveEpilogueFwdINS6_IJS8_SA_S9_EEENS6_IJNS7_ILi1EEESI_SI_EEESC_SE_Li128ELb1ELb1ELb0ELb0EEENS1_19SingleTileSchedulerILb1ELb0ELb1ELi128EEEEEEEEEvNT_6ParamsE:
[----:B------:R-:W-:Y:S01]  /*0000*/  LDC R1, c[0x0][0x28] ;  /* 0x00000a00ff017b82 */ /* 0x000fe20000000800 */
[----:B------:R-:W-:Y:S05]  /*0010*/  EXIT ;  /* 0x000000000000794d */ /* 0x000fea0003800000 */
.L_x_1:
        /* <DEDUP_REMOVED lines=14> */
.L_x_19:


//--------------------- .text._ZN7cutlass13device_kernelIN5flash19enable_sm80_to_sm89INS1_16FlashAttnFwdSm80INS1_25CollectiveMainloopFwdSm80ILi4ELi1ELb0EN4cute5tupleIJNS5_1CILi128EEENS7_ILi64EEENS7_ILi96EEEEEELi96ENS_10bfloat16_tEfNS_4arch4Sm80ELb0ELb0ELb1ELb1ELb0ELb1ELb1ELb0EEENS1_21CollectiveEpilogueFwdINS6_IJS8_SA_S9_EEENS6_IJNS7_ILi1EEESI_SI_EEESC_SE_Li128ELb1ELb1ELb0ELb0EEENS1_19SingleTileSchedulerILb1ELb0ELb1ELi128EEEEEEEEEvNT_6ParamsE --------------------------
	.section	.text._ZN7cutlass13device_kernelIN5flash19enable_sm80_to_sm89INS1_16FlashAttnFwdSm80INS1_25CollectiveMainloopFwdSm80ILi4ELi1ELb0EN4cute5tupleIJNS5_1CILi128EEENS7_ILi64EEENS7_ILi96EEEEEELi96ENS_10bfloat16_tEfNS_4arch4Sm80ELb0ELb0ELb1ELb1ELb0ELb1ELb1ELb0EEENS1_21CollectiveEpilogueFwdINS6_IJS8_SA_S9_EEENS6_IJNS7_ILi1EEESI_SI_EEESC_SE_Li128ELb1ELb1ELb0ELb0EEENS1_19SingleTileSchedulerILb1ELb0ELb1ELi128EEEEEEEEEvNT_6ParamsE,"ax",@progbits
	.align	128
.text._ZN7cutlass13device_kernelIN5flash19enable_sm80_to_sm89INS1_16FlashAttnFwdSm80INS1_25CollectiveMainloopFwdSm80ILi4ELi1ELb0EN4cute5tupleIJNS5_1CILi128EEENS7_ILi64EEENS7_ILi96EEEEEELi96ENS_10bfloat16_tEfNS_4arch4Sm80ELb0ELb0ELb1ELb1ELb0ELb1ELb1ELb0EEENS1_21CollectiveEpilogueFwdINS6_IJS8_SA_S9_EEENS6_IJNS7_ILi1EEESI_SI_EEESC_SE_Li128ELb1ELb1ELb0ELb0EEENS1_19SingleTileSchedulerILb1ELb0ELb1ELi128EEEEEEEEEvNT_6ParamsE:
        .type           _ZN7cutlass13device_kernelIN5flash19enable_sm80_to_sm89INS1_16FlashAttnFwdSm80INS1_25CollectiveMainloopFwdSm80ILi4ELi1ELb0EN4cute5tupleIJNS5_1CILi128EEENS7_ILi64EEENS7_ILi96EEEEEELi96ENS_10bfloat16_tEfNS_4arch4Sm80ELb0ELb0ELb1ELb1ELb0ELb1ELb1ELb0EEENS1_21CollectiveEpilogueFwdINS6_IJS8_SA_S9_EEENS6_IJNS7_ILi1EEESI_SI_EEESC_SE_Li128ELb1ELb1ELb0ELb0EEENS1_19SingleTileSchedulerILb1ELb0ELb1ELi128EEEEEEEEEvNT_6ParamsE,@function
        .size           _ZN7cutlass13device_kernelIN5flash19enable_sm80_to_sm89INS1_16FlashAttnFwdSm80INS1_25CollectiveMainloopFwdSm80ILi4ELi1ELb0EN4cute5tupleIJNS5_1CILi128EEENS7_ILi64EEENS7_ILi96EEEEEELi96ENS_10bfloat16_tEfNS_4arch4Sm80ELb0ELb0ELb1ELb1ELb0ELb1ELb1ELb0EEENS1_21CollectiveEpilogueFwdINS6_IJS8_SA_S9_EEENS6_IJNS7_ILi1EEESI_SI_EEESC_SE_Li128ELb1ELb1ELb0ELb0EEENS1_19SingleTileSchedulerILb1ELb0ELb1ELi128EEEEEEEEEvNT_6ParamsE,(.L_x_20 - _ZN7cutlass13device_kernelIN5flash19enable_sm80_to_sm89INS1_16FlashAttnFwdSm80INS1_25CollectiveMainloopFwdSm80ILi4ELi1ELb0EN4cute5tupleIJNS5_1CILi128EEENS7_ILi64EEENS7_ILi96EEEEEELi96ENS_10bfloat16_tEfNS_4arch4Sm80ELb0ELb0ELb1ELb1ELb0ELb1ELb1ELb0EEENS1_21CollectiveEpilogueFwdINS6_IJS8_SA_S9_EEENS6_IJNS7_ILi1EEESI_SI_EEESC_SE_Li128ELb1ELb1ELb0ELb0EEENS1_19SingleTileSchedulerILb1ELb0ELb1ELi128EEEEEEEEEvNT_6ParamsE)
        .other          _ZN7cutlass13device_kernelIN5flash19enable_sm80_to_sm89INS1_16FlashAttnFwdSm80INS1_25CollectiveMainloopFwdSm80ILi4ELi1ELb0EN4cute5tupleIJNS5_1CILi128EEENS7_ILi64EEENS7_ILi96EEEEEELi96ENS_10bfloat16_tEfNS_4arch4Sm80ELb0ELb0ELb1ELb1ELb0ELb1ELb1ELb0EEENS1_21CollectiveEpilogueFwdINS6_IJS8_SA_S9_EEENS6_IJNS7_ILi1EEESI_SI_EEESC_SE_Li128ELb1ELb1ELb0ELb0EEENS1_19SingleTileSchedulerILb1ELb0ELb1ELi128EEEEEEEEEvNT_6ParamsE,@"STO_CUDA_ENTRY STV_DEFAULT"
_ZN7cutlass13device_kernelIN5flash19enable_sm80_to_sm89INS1_16FlashAttnFwdSm80INS1_25CollectiveMainloopFwdSm80ILi4ELi1ELb0EN4cute5tupleIJNS5_1CILi128EEENS7_ILi64EEENS7_ILi96EEEEEELi96ENS_10bfloat16_tEfNS_4arch4Sm80ELb0ELb0ELb1ELb1ELb0ELb1ELb1ELb0EEENS1_21CollectiveEpilogueFwdINS6_IJS8_SA_S9_EEENS6_IJNS7_ILi1EEESI_SI_EEESC_SE_Li128ELb1ELb1ELb0ELb0EEENS1_19SingleTileSchedulerILb1ELb0ELb1ELi128EEEEEEEEEvNT_6ParamsE:
[----:B------:R-:W-:Y:S01]  /*0000*/  LDC R1, c[0x0][0x28] ;  /* 0x00000a00ff017b82 */ /* 0x000fe20000000800 */
[----:B------:R-:W-:Y:S05]  /*0010*/  EXIT ;  /* 0x000000000000794d */ /* 0x000fea0003800000 */
.L_x_2:
        /* <DEDUP_REMOVED lines=14> */
.L_x_20:


//--------------------- .text._ZN7cutlass13device_kernelIN5flash19enable_sm80_to_sm89INS1_16FlashAttnFwdSm80INS1_25CollectiveMainloopFwdSm80ILi4ELi1ELb0EN4cute5tupleIJNS5_1CILi128EEENS7_ILi48EEENS7_ILi96EEEEEELi96ENS_10bfloat16_tEfNS_4arch4Sm80ELb0ELb1ELb1ELb0ELb0ELb0ELb1ELb0EEENS1_21CollectiveEpilogueFwdINS6_IJS8_SA_S9_EEENS6_IJNS7_ILi1EEESI_SI_EEESC_SE_Li128ELb0ELb1ELb0ELb0EEENS1_19SingleTileSchedulerILb0ELb0ELb1ELi128EEEEEEEEEvNT_6ParamsE --------------------------
	.section	.text._ZN7cutlass13device_kernelIN5flash19enable_sm80_to_sm89INS1_16FlashAttnFwdSm80INS1_25CollectiveMainloopFwdSm80ILi4ELi1ELb0EN4cute5tupleIJNS5_1CILi128EEENS7_ILi48EEENS7_ILi96EEEEEELi96ENS_10bfloat16_tEfNS_4arch4Sm80ELb0ELb1ELb1ELb0ELb0ELb0ELb1ELb0EEENS1_21CollectiveEpilogueFwdINS6_IJS8_SA_S9_EEENS6_IJNS7_ILi1EEESI_SI_EEESC_SE_Li128ELb0ELb1ELb0ELb0EEENS1_19SingleTileSchedulerILb0ELb0ELb1ELi128EEEEEEEEEvNT_6ParamsE,"ax",@progbits
	.align	128
.text._ZN7cutlass13device_kernelIN5flash19enable_sm80_to_sm89INS1_16FlashAttnFwdSm80INS1_25CollectiveMainloopFwdSm80ILi4ELi1ELb0EN4cute5tupleIJNS5_1CILi128EEENS7_ILi48EEENS7_ILi96EEEEEELi96ENS_10bfloat16_tEfNS_4arch4Sm80ELb0ELb1ELb1ELb0ELb0ELb0ELb1ELb0EEENS1_21CollectiveEpilogueFwdINS6_IJS8_SA_S9_EEENS6_IJNS7_ILi1EEESI_SI_EEESC_SE_Li128ELb0ELb1ELb0ELb0EEENS1_19SingleTileSchedulerILb0ELb0ELb1ELi128EEEEEEEEEvNT_6ParamsE:
        .type           _ZN7cutlass13device_kernelIN5flash19enable_sm80_to_sm89INS1_16FlashAttnFwdSm80INS1_25CollectiveMainloopFwdSm80ILi4ELi1ELb0EN4cute5tupleIJNS5_1CILi128EEENS7_ILi48EEENS7_ILi96EEEEEELi96ENS_10bfloat16_tEfNS_4arch4Sm80ELb0ELb1ELb1ELb0ELb0ELb0ELb1ELb0EEENS1_21CollectiveEpilogueFwdINS6_IJS8_SA_S9_EEENS6_IJNS7_ILi1EEESI_SI_EEESC_SE_Li128ELb0ELb1ELb0ELb0EEENS1_19SingleTileSchedulerILb0ELb0ELb1ELi128EEEEEEEEEvNT_6ParamsE,@function
        .size           _ZN7cutlass13device_kernelIN5flash19enable_sm80_to_sm89INS1_16FlashAttnFwdSm80INS1_25CollectiveMainloopFwdSm80ILi4ELi1ELb0EN4cute5tupleIJNS5_1CILi128EEENS7_ILi48EEENS7_ILi96EEEEEELi96ENS_10bfloat16_tEfNS_4arch4Sm80ELb0ELb1ELb1ELb0ELb0ELb0ELb1ELb0EEENS1_21CollectiveEpilogueFwdINS6_IJS8_SA_S9_EEENS6_IJNS7_ILi1EEESI_SI_EEESC_SE_Li128ELb0ELb1ELb0ELb0EEENS1_19SingleTileSchedulerILb0ELb0ELb1ELi128EEEEEEEEEvNT_6ParamsE,(.L_x_21 - _ZN7cutlass13device_kernelIN5flash19enable_sm80_to_sm89INS1_16FlashAttnFwdSm80INS1_25CollectiveMainloopFwdSm80ILi4ELi1ELb0EN4cute5tupleIJNS5_1CILi128EEENS7_ILi48EEENS7_ILi96EEEEEELi96ENS_10bfloat16_tEfNS_4arch4Sm80ELb0ELb1ELb1ELb0ELb0ELb0ELb1ELb0EEENS1_21CollectiveEpilogueFwdINS6_IJS8_SA_S9_EEENS6_IJNS7_ILi1EEESI_SI_EEESC_SE_Li128ELb0ELb1ELb0ELb0EEENS1_19SingleTileSchedulerILb0ELb0ELb1ELi128EEEEEEEEEvNT_6ParamsE)
        .other          _ZN7cutlass13device_kernelIN5flash19enable_sm80_to_sm89INS1_16FlashAttnFwdSm80INS1_25CollectiveMainloopFwdSm80ILi4ELi1ELb0EN4cute5tupleIJNS5_1CILi128EEENS7_ILi48EEENS7_ILi96EEEEEELi96ENS_10bfloat16_tEfNS_4arch4Sm80ELb0ELb1ELb1ELb0ELb0ELb0ELb1ELb0EEENS1_21CollectiveEpilogueFwdINS6_IJS8_SA_S9_EEENS6_IJNS7_ILi1EEESI_SI_EEESC_SE_Li128ELb0ELb1ELb0ELb0EEENS1_19SingleTileSchedulerILb0ELb0ELb1ELi128EEEEEEEEEvNT_6ParamsE,@"STO_CUDA_ENTRY STV_DEFAULT"
_ZN7cutlass13device_kernelIN5flash19enable_sm80_to_sm89INS1_16FlashAttnFwdSm80INS1_25CollectiveMainloopFwdSm80ILi4ELi1ELb0EN4cute5tupleIJNS5_1CILi128EEENS7_ILi48EEENS7_ILi96EEEEEELi96ENS_10bfloat16_tEfNS_4arch4Sm80ELb0ELb1ELb1ELb0ELb0ELb0ELb1ELb0EEENS1_21CollectiveEpilogueFwdINS6_IJS8_SA_S9_EEENS6_IJNS7_ILi1EEESI_SI_EEESC_SE_Li128ELb0ELb1ELb0ELb0EEENS1_19SingleTileSchedulerILb0ELb0ELb1ELi128EEEEEEEEEvNT_6ParamsE:
[----:B------:R-:W-:Y:S01]  /*0000*/  LDC R1, c[0x0][0x28] ;  /* 0x00000a00ff017b82 */ /* 0x000fe20000000800 */
[----:B------:R-:W-:Y:S05]  /*0010*/  EXIT ;  /* 0x000000000000794d */ /* 0x000fea0003800000 */
.L_x_3:
        /* <DEDUP_REMOVED lines=14> */
.L_x_21:


//--------------------- .text._ZN7cutlass13device_kernelIN5flash19enable_sm80_to_sm89INS1_16FlashAttnFwdSm80INS1_25CollectiveMainloopFwdSm80ILi4ELi1ELb0EN4cute5tupleIJNS5_1CILi128EEENS7_ILi48EEENS7_ILi96EEEEEELi96ENS_10bfloat16_tEfNS_4arch4Sm80ELb0ELb1ELb1ELb1ELb0ELb0ELb1ELb0EEENS1_21CollectiveEpilogueFwdINS6_IJS8_SA_S9_EEENS6_IJNS7_ILi1EEESI_SI_EEESC_SE_Li128ELb1ELb1ELb0ELb0EEENS1_19SingleTileSchedulerILb1ELb0ELb1ELi128EEEEEEEEEvNT_6ParamsE --------------------------
	.section	.text._ZN7cutlass13device_kernelIN5flash19enable_sm80_to_sm89INS1_16FlashAttnFwdSm80INS1_25CollectiveMainloopFwdSm80ILi4ELi1ELb0EN4cute5tupleIJNS5_1CILi128EEENS7_ILi48EEENS7_ILi96EEEEEELi96ENS_10bfloat16_tEfNS_4arch4Sm80ELb0ELb1ELb1ELb1ELb0ELb0ELb1ELb0EEENS1_21CollectiveEpilogueFwdINS6_IJS8_SA_S9_EEENS6_IJNS7_ILi1EEESI_SI_EEESC_SE_Li128ELb1ELb1ELb0ELb0EEENS1_19SingleTileSchedulerILb1ELb0ELb1ELi128EEEEEEEEEvNT_6ParamsE,"ax",@progbits
	.align	128
.text._ZN7cutlass13device_kernelIN5flash19enable_sm80_to_sm89INS1_16FlashAttnFwdSm80INS1_25CollectiveMainloopFwdSm80ILi4ELi1ELb0EN4cute5tupleIJNS5_1CILi128EEENS7_ILi48EEENS7_ILi96EEEEEELi96ENS_10bfloat16_tEfNS_4arch4Sm80ELb0ELb1ELb1ELb1ELb0ELb0ELb1ELb0EEENS1_21CollectiveEpilogueFwdINS6_IJS8_SA_S9_EEENS6_IJNS7_ILi1EEESI_SI_EEESC_SE_Li128ELb1ELb1ELb0ELb0EEENS1_19SingleTileSchedulerILb1ELb0ELb1ELi128EEEEEEEEEvNT_6ParamsE:
        .type           _ZN7cutlass13device_kernelIN5flash19enable_sm80_to_sm89INS1_16FlashAttnFwdSm80INS1_25CollectiveMainloopFwdSm80ILi4ELi1ELb0EN4cute5tupleIJNS5_1CILi128EEENS7_ILi48EEENS7_ILi96EEEEEELi96ENS_10bfloat16_tEfNS_4arch4Sm80ELb0ELb1ELb1ELb1ELb0ELb0ELb1ELb0EEENS1_21CollectiveEpilogueFwdINS6_IJS8_SA_S9_EEENS6_IJNS7_ILi1EEESI_SI_EEESC_SE_Li128ELb1ELb1ELb0ELb0EEENS1_19SingleTileSchedulerILb1ELb0ELb1ELi128EEEEEEEEEvNT_6ParamsE,@function
        .size           _ZN7cutlass13device_kernelIN5flash19enable_sm80_to_sm89INS1_16FlashAttnFwdSm80INS1_25CollectiveMainloopFwdSm80ILi4ELi1ELb0EN4cute5tupleIJNS5_1CILi128EEENS7_ILi48EEENS7_ILi96EEEEEELi96ENS_10bfloat16_tEfNS_4arch4Sm80ELb0ELb1ELb1ELb1ELb0ELb0ELb1ELb0EEENS1_21CollectiveEpilogueFwdINS6_IJS8_SA_S9_EEENS6_IJNS7_ILi1EEESI_SI_EEESC_SE_Li128ELb1ELb1ELb0ELb0EEENS1_19SingleTileSchedulerILb1ELb0ELb1ELi128EEEEEEEEEvNT_6ParamsE,(.L_x_22 - _ZN7cutlass13device_kernelIN5flash19enable_sm80_to_sm89INS1_16FlashAttnFwdSm80INS1_25CollectiveMainloopFwdSm80ILi4ELi1ELb0EN4cute5tupleIJNS5_1CILi128EEENS7_ILi48EEENS7_ILi96EEEEEELi96ENS_10bfloat16_tEfNS_4arch4Sm80ELb0ELb1ELb1ELb1ELb0ELb0ELb1ELb0EEENS1_21CollectiveEpilogueFwdINS6_IJS8_SA_S9_EEENS6_IJNS7_ILi1EEESI_SI_EEESC_SE_Li128ELb1ELb1ELb0ELb0EEENS1_19SingleTileSchedulerILb1ELb0ELb1ELi128EEEEEEEEEvNT_6ParamsE)
        .other          _ZN7cutlass13device_kernelIN5flash19enable_sm80_to_sm89INS1_16FlashAttnFwdSm80INS1_25CollectiveMainloopFwdSm80ILi4ELi1ELb0EN4cute5tupleIJNS5_1CILi128EEENS7_ILi48EEENS7_ILi96EEEEEELi96ENS_10bfloat16_tEfNS_4arch4Sm80ELb0ELb1ELb1ELb1ELb0ELb0ELb1ELb0EEENS1_21CollectiveEpilogueFwdINS6_IJS8_SA_S9_EEENS6_IJNS7_ILi1EEESI_SI_EEESC_SE_Li128ELb1ELb1ELb0ELb0EEENS1_19SingleTileSchedulerILb1ELb0ELb1ELi128EEEEEEEEEvNT_6ParamsE,@"STO_CUDA_ENTRY STV_DEFAULT"
_ZN7cutlass13device_kernelIN5flash19enable_sm80_to_sm89INS1_16FlashAttnFwdSm80INS1_25CollectiveMainloopFwdSm80ILi4ELi1ELb0EN4cute5tupleIJNS5_1CILi128EEENS7_ILi48EEENS7_ILi96EEEEEELi96ENS_10bfloat16_tEfNS_4arch4Sm80ELb0ELb1ELb1ELb1ELb0ELb0ELb1ELb0EEENS1_21CollectiveEpilogueFwdINS6_IJS8_SA_S9_EEENS6_IJNS7_ILi1EEESI_SI_EEESC_SE_Li128ELb1ELb1ELb0ELb0EEENS1_19SingleTileSchedulerILb1ELb0ELb1ELi128EEEEEEEEEvNT_6ParamsE:
[----:B------:R-:W-:Y:S01]  /*0000*/  LDC R1, c[0x0][0x28] ;  /* 0x00000a00ff017b82 */ /* 0x000fe20000000800 */
[----:B------:R-:W-:Y:S05]  /*0010*/  EXIT ;  /* 0x000000000000794d */ /* 0x000fea0003800000 */
.L_x_4:
        /* <DEDUP_REMOVED lines=14> */
.L_x_22:


//--------------------- .text._ZN7cutlass13device_kernelIN5flash19enable_sm80_to_sm89INS1_16FlashAttnFwdSm80INS1_25CollectiveMainloopFwdSm80ILi4ELi1ELb0EN4cute5tupleIJNS5_1CILi128EEENS7_ILi48EEENS7_ILi96EEEEEELi96ENS_10bfloat16_tEfNS_4arch4Sm80ELb0ELb1ELb1ELb1ELb0ELb1ELb1ELb0EEENS1_21CollectiveEpilogueFwdINS6_IJS8_SA_S9_EEENS6_IJNS7_ILi1EEESI_SI_EEESC_SE_Li128ELb1ELb1ELb0ELb0EEENS1_19SingleTileSchedulerILb1ELb0ELb1ELi128EEEEEEEEEvNT_6ParamsE --------------------------
	.section	.text._ZN7cutlass13device_kernelIN5flash19enable_sm80_to_sm89INS1_16FlashAttnFwdSm80INS1_25CollectiveMainloopFwdSm80ILi4ELi1ELb0EN4cute5tupleIJNS5_1CILi128EEENS7_ILi48EEENS7_ILi96EEEEEELi96ENS_10bfloat16_tEfNS_4arch4Sm80ELb0ELb1ELb1ELb1ELb0ELb1ELb1ELb0EEENS1_21CollectiveEpilogueFwdINS6_IJS8_SA_S9_EEENS6_IJNS7_ILi1EEESI_SI_EEESC_SE_Li128ELb1ELb1ELb0ELb0EEENS1_19SingleTileSchedulerILb1ELb0ELb1ELi128EEEEEEEEEvNT_6ParamsE,"ax",@progbits
	.align	128
.text._ZN7cutlass13device_kernelIN5flash19enable_sm80_to_sm89INS1_16FlashAttnFwdSm80INS1_25CollectiveMainloopFwdSm80ILi4ELi1ELb0EN4cute5tupleIJNS5_1CILi128EEENS7_ILi48EEENS7_ILi96EEEEEELi96ENS_10bfloat16_tEfNS_4arch4Sm80ELb0ELb1ELb1ELb1ELb0ELb1ELb1ELb0EEENS1_21CollectiveEpilogueFwdINS6_IJS8_SA_S9_EEENS6_IJNS7_ILi1EEESI_SI_EEESC_SE_Li128ELb1ELb1ELb0ELb0EEENS1_19SingleTileSchedulerILb1ELb0ELb1ELi128EEEEEEEEEvNT_6ParamsE:
        .type           _ZN7cutlass13device_kernelIN5flash19enable_sm80_to_sm89INS1_16FlashAttnFwdSm80INS1_25CollectiveMainloopFwdSm80ILi4ELi1ELb0EN4cute5tupleIJNS5_1CILi128EEENS7_ILi48EEENS7_ILi96EEEEEELi96ENS_10bfloat16_tEfNS_4arch4Sm80ELb0ELb1ELb1ELb1ELb0ELb1ELb1ELb0EEENS1_21CollectiveEpilogueFwdINS6_IJS8_SA_S9_EEENS6_IJNS7_ILi1EEESI_SI_EEESC_SE_Li128ELb1ELb1ELb0ELb0EEENS1_19SingleTileSchedulerILb1ELb0ELb1ELi128EEEEEEEEEvNT_6ParamsE,@function
        .size           _ZN7cutlass13device_kernelIN5flash19enable_sm80_to_sm89INS1_16FlashAttnFwdSm80INS1_25CollectiveMainloopFwdSm80ILi4ELi1ELb0EN4cute5tupleIJNS5_1CILi128EEENS7_ILi48EEENS7_ILi96EEEEEELi96ENS_10bfloat16_tEfNS_4arch4Sm80ELb0ELb1ELb1ELb1ELb0ELb1ELb1ELb0EEENS1_21CollectiveEpilogueFwdINS6_IJS8_SA_S9_EEENS6_IJNS7_ILi1EEESI_SI_EEESC_SE_Li128ELb1ELb1ELb0ELb0EEENS1_19SingleTileSchedulerILb1ELb0ELb1ELi128EEEEEEEEEvNT_6ParamsE,(.L_x_23 - _ZN7cutlass13device_kernelIN5flash19enable_sm80_to_sm89INS1_16FlashAttnFwdSm80INS1_25CollectiveMainloopFwdSm80ILi4ELi1ELb0EN4cute5tupleIJNS5_1CILi128EEENS7_ILi48EEENS7_ILi96EEEEEELi96ENS_10bfloat16_tEfNS_4arch4Sm80ELb0ELb1ELb1ELb1ELb0ELb1ELb1ELb0EEENS1_21CollectiveEpilogueFwdINS6_IJS8_SA_S9_EEENS6_IJNS7_ILi1EEESI_SI_EEESC_SE_Li128ELb1ELb1ELb0ELb0EEENS1_19SingleTileSchedulerILb1ELb0ELb1ELi128EEEEEEEEEvNT_6ParamsE)
        .other          _ZN7cutlass13device_kernelIN5flash19enable_sm80_to_sm89INS1_16FlashAttnFwdSm80INS1_25CollectiveMainloopFwdSm80ILi4ELi1ELb0EN4cute5tupleIJNS5_1CILi128EEENS7_ILi48EEENS7_ILi96EEEEEELi96ENS_10bfloat16_tEfNS_4arch4Sm80ELb0ELb1ELb1ELb1ELb0ELb1ELb1ELb0EEENS1_21CollectiveEpilogueFwdINS6_IJS8_SA_S9_EEENS6_IJNS7_ILi1EEESI_SI_EEESC_SE_Li128ELb1ELb1ELb0ELb0EEENS1_19SingleTileSchedulerILb1ELb0ELb1ELi128EEEEEEEEEvNT_6ParamsE,@"STO_CUDA_ENTRY STV_DEFAULT"
_ZN7cutlass13device_kernelIN5flash19enable_sm80_to_sm89INS1_16FlashAttnFwdSm80INS1_25CollectiveMainloopFwdSm80ILi4ELi1ELb0EN4cute5tupleIJNS5_1CILi128EEENS7_ILi48EEENS7_ILi96EEEEEELi96ENS_10bfloat16_tEfNS_4arch4Sm80ELb0ELb1ELb1ELb1ELb0ELb1ELb1ELb0EEENS1_21CollectiveEpilogueFwdINS6_IJS8_SA_S9_EEENS6_IJNS7_ILi1EEESI_SI_EEESC_SE_Li128ELb1ELb1ELb0ELb0EEENS1_19SingleTileSchedulerILb1ELb0ELb1ELi128EEEEEEEEEvNT_6ParamsE:
[----:B------:R-:W-:Y:S01]  /*0000*/  LDC R1, c[0x0][0x28] ;  /* 0x00000a00ff017b82 */ /* 0x000fe20000000800 */
[----:B------:R-:W-:Y:S05]  /*0010*/  EXIT ;  /* 0x000000000000794d */ /* 0x000fea0003800000 */
.L_x_5:
        /* <DEDUP_REMOVED lines=14> */
.L_x_23:


//--------------------- .text._ZN7cutlass13device_kernelIN5flash19enable_sm80_to_sm89INS1_16FlashAttnFwdSm80INS1_25CollectiveMainloopFwdSm80ILi4ELi1ELb0EN4cute5tupleIJNS5_1CILi128EEENS7_ILi64EEENS7_ILi96EEEEEELi96ENS_10bfloat16_tEfNS_4arch4Sm80ELb1ELb0ELb1ELb0ELb0ELb0ELb1ELb0EEENS1_21CollectiveEpilogueFwdINS6_IJS8_SA_S9_EEENS6_IJNS7_ILi1EEESI_SI_EEESC_SE_Li128ELb0ELb1ELb0ELb0EEENS1_30DynamicPersistentTileSchedulerILi128ELi128ELb0ELb1ELb0EEEEEEEEEvNT_6ParamsE --------------------------
	.section	.text._ZN7cutlass13device_kernelIN5flash19enable_sm80_to_sm89INS1_16FlashAttnFwdSm80INS1_25CollectiveMainloopFwdSm80ILi4ELi1ELb0EN4cute5tupleIJNS5_1CILi128EEENS7_ILi64EEENS7_ILi96EEEEEELi96ENS_10bfloat16_tEfNS_4arch4Sm80ELb1ELb0ELb1ELb0ELb0ELb0ELb1ELb0EEENS1_21CollectiveEpilogueFwdINS6_IJS8_SA_S9_EEENS6_IJNS7_ILi1EEESI_SI_EEESC_SE_Li128ELb0ELb1ELb0ELb0EEENS1_30DynamicPersistentTileSchedulerILi128ELi128ELb0ELb1ELb0EEEEEEEEEvNT_6ParamsE,"ax",@progbits
	.align	128
.text._ZN7cutlass13device_kernelIN5flash19enable_sm80_to_sm89INS1_16FlashAttnFwdSm80INS1_25CollectiveMainloopFwdSm80ILi4ELi1ELb0EN4cute5tupleIJNS5_1CILi128EEENS7_ILi64EEENS7_ILi96EEEEEELi96ENS_10bfloat16_tEfNS_4arch4Sm80ELb1ELb0ELb1ELb0ELb0ELb0ELb1ELb0EEENS1_21CollectiveEpilogueFwdINS6_IJS8_SA_S9_EEENS6_IJNS7_ILi1EEESI_SI_EEESC_SE_Li128ELb0ELb1ELb0ELb0EEENS1_30DynamicPersistentTileSchedulerILi128ELi128ELb0ELb1ELb0EEEEEEEEEvNT_6ParamsE:
        .type           _ZN7cutlass13device_kernelIN5flash19enable_sm80_to_sm89INS1_16FlashAttnFwdSm80INS1_25CollectiveMainloopFwdSm80ILi4ELi1ELb0EN4cute5tupleIJNS5_1CILi128EEENS7_ILi64EEENS7_ILi96EEEEEELi96ENS_10bfloat16_tEfNS_4arch4Sm80ELb1ELb0ELb1ELb0ELb0ELb0ELb1ELb0EEENS1_21CollectiveEpilogueFwdINS6_IJS8_SA_S9_EEENS6_IJNS7_ILi1EEESI_SI_EEESC_SE_Li128ELb0ELb1ELb0ELb0EEENS1_30DynamicPersistentTileSchedulerILi128ELi128ELb0ELb1ELb0EEEEEEEEEvNT_6ParamsE,@function
        .size           _ZN7cutlass13device_kernelIN5flash19enable_sm80_to_sm89INS1_16FlashAttnFwdSm80INS1_25CollectiveMainloopFwdSm80ILi4ELi1ELb0EN4cute5tupleIJNS5_1CILi128EEENS7_ILi64EEENS7_ILi96EEEEEELi96ENS_10bfloat16_tEfNS_4arch4Sm80ELb1ELb0ELb1ELb0ELb0ELb0ELb1ELb0EEENS1_21CollectiveEpilogueFwdINS6_IJS8_SA_S9_EEENS6_IJNS7_ILi1EEESI_SI_EEESC_SE_Li128ELb0ELb1ELb0ELb0EEENS1_30DynamicPersistentTileSchedulerILi128ELi128ELb0ELb1ELb0EEEEEEEEEvNT_6ParamsE,(.L_x_24 - _ZN7cutlass13device_kernelIN5flash19enable_sm80_to_sm89INS1_16FlashAttnFwdSm80INS1_25CollectiveMainloopFwdSm80ILi4ELi1ELb0EN4cute5tupleIJNS5_1CILi128EEENS7_ILi64EEENS7_ILi96EEEEEELi96ENS_10bfloat16_tEfNS_4arch4Sm80ELb1ELb0ELb1ELb0ELb0ELb0ELb1ELb0EEENS1_21CollectiveEpilogueFwdINS6_IJS8_SA_S9_EEENS6_IJNS7_ILi1EEESI_SI_EEESC_SE_Li128ELb0ELb1ELb0ELb0EEENS1_30DynamicPersistentTileSchedulerILi128ELi128ELb0ELb1ELb0EEEEEEEEEvNT_6ParamsE)
        .other          _ZN7cutlass13device_kernelIN5flash19enable_sm80_to_sm89INS1_16FlashAttnFwdSm80INS1_25CollectiveMainloopFwdSm80ILi4ELi1ELb0EN4cute5tupleIJNS5_1CILi128EEENS7_ILi64EEENS7_ILi96EEEEEELi96ENS_10bfloat16_tEfNS_4arch4Sm80ELb1ELb0ELb1ELb0ELb0ELb0ELb1ELb0EEENS1_21CollectiveEpilogueFwdINS6_IJS8_SA_S9_EEENS6_IJNS7_ILi1EEESI_SI_EEESC_SE_Li128ELb0ELb1ELb0ELb0EEENS1_30DynamicPersistentTileSchedulerILi128ELi128ELb0ELb1ELb0EEEEEEEEEvNT_6ParamsE,@"STO_CUDA_ENTRY STV_DEFAULT"
_ZN7cutlass13device_kernelIN5flash19enable_sm80_to_sm89INS1_16FlashAttnFwdSm80INS1_25CollectiveMainloopFwdSm80ILi4ELi1ELb0EN4cute5tupleIJNS5_1CILi128EEENS7_ILi64EEENS7_ILi96EEEEEELi96ENS_10bfloat16_tEfNS_4arch4Sm80ELb1ELb0ELb1ELb0ELb0ELb0ELb1ELb0EEENS1_21CollectiveEpilogueFwdINS6_IJS8_SA_S9_EEENS6_IJNS7_ILi1EEESI_SI_EEESC_SE_Li128ELb0ELb1ELb0ELb0EEENS1_30DynamicPersistentTileSchedulerILi128ELi128ELb0ELb1ELb0EEEEEEEEEvNT_6ParamsE:
[----:B------:R-:W-:Y:S01]  /*0000*/  LDC R1, c[0x0][0x28] ;  /* 0x00000a00ff017b82 */ /* 0x000fe20000000800 */
[----:B------:R-:W-:Y:S05]  /*0010*/  EXIT ;  /* 0x000000000000794d */ /* 0x000fea0003800000 */
.L_x_6:
        /* <DEDUP_REMOVED lines=14> */
.L_x_24:


//--------------------- .text._ZN7cutlass13device_kernelIN5flash19enable_sm80_to_sm89INS1_16FlashAttnFwdSm80INS1_25CollectiveMainloopFwdSm80ILi4ELi1ELb0EN4cute5tupleIJNS5_1CILi128EEENS7_ILi64EEENS7_ILi96EEEEEELi96ENS_10bfloat16_tEfNS_4arch4Sm80ELb1ELb0ELb1ELb1ELb0ELb0ELb1ELb0EEENS1_21CollectiveEpilogueFwdINS6_IJS8_SA_S9_EEENS6_IJNS7_ILi1EEESI_SI_EEESC_SE_Li128ELb1ELb1ELb0ELb0EEENS1_19SingleTileSchedulerILb1ELb0ELb1ELi128EEEEEEEEEvNT_6ParamsE --------------------------
	.section	.text._ZN7cutlass13device_kernelIN5flash19enable_sm80_to_sm89INS1_16FlashAttnFwdSm80INS1_25CollectiveMainloopFwdSm80ILi4ELi1ELb0EN4cute5tupleIJNS5_1CILi128EEENS7_ILi64EEENS7_ILi96EEEEEELi96ENS_10bfloat16_tEfNS_4arch4Sm80ELb1ELb0ELb1ELb1ELb0ELb0ELb1ELb0EEENS1_21CollectiveEpilogueFwdINS6_IJS8_SA_S9_EEENS6_IJNS7_ILi1EEESI_SI_EEESC_SE_Li128ELb1ELb1ELb0ELb0EEENS1_19SingleTileSchedulerILb1ELb0ELb1ELi128EEEEEEEEEvNT_6ParamsE,"ax",@progbits
	.align	128
.text._ZN7cutlass13device_kernelIN5flash19enable_sm80_to_sm89INS1_16FlashAttnFwdSm80INS1_25CollectiveMainloopFwdSm80ILi4ELi1ELb0EN4cute5tupleIJNS5_1CILi128EEENS7_ILi64EEENS7_ILi96EEEEEELi96ENS_10bfloat16_tEfNS_4arch4Sm80ELb1ELb0ELb1ELb1ELb0ELb0ELb1ELb0EEENS1_21CollectiveEpilogueFwdINS6_IJS8_SA_S9_EEENS6_IJNS7_ILi1EEESI_SI_EEESC_SE_Li128ELb1ELb1ELb0ELb0EEENS1_19SingleTileSchedulerILb1ELb0ELb1ELi128EEEEEEEEEvNT_6ParamsE:
        .type           _ZN7cutlass13device_kernelIN5flash19enable_sm80_to_sm89INS1_16FlashAttnFwdSm80INS1_25CollectiveMainloopFwdSm80ILi4ELi1ELb0EN4cute5tupleIJNS5_1CILi128EEENS7_ILi64EEENS7_ILi96EEEEEELi96ENS_10bfloat16_tEfNS_4arch4Sm80ELb1ELb0ELb1ELb1ELb0ELb0ELb1ELb0EEENS1_21CollectiveEpilogueFwdINS6_IJS8_SA_S9_EEENS6_IJNS7_ILi1EEESI_SI_EEESC_SE_Li128ELb1ELb1ELb0ELb0EEENS1_19SingleTileSchedulerILb1ELb0ELb1ELi128EEEEEEEEEvNT_6ParamsE,@function
        .size           _ZN7cutlass13device_kernelIN5flash19enable_sm80_to_sm89INS1_16FlashAttnFwdSm80INS1_25CollectiveMainloopFwdSm80ILi4ELi1ELb0EN4cute5tupleIJNS5_1CILi128EEENS7_ILi64EEENS7_ILi96EEEEEELi96ENS_10bfloat16_tEfNS_4arch4Sm80ELb1ELb0ELb1ELb1ELb0ELb0ELb1ELb0EEENS1_21CollectiveEpilogueFwdINS6_IJS8_SA_S9_EEENS6_IJNS7_ILi1EEESI_SI_EEESC_SE_Li128ELb1ELb1ELb0ELb0EEENS1_19SingleTileSchedulerILb1ELb0ELb1ELi128EEEEEEEEEvNT_6ParamsE,(.L_x_25 - _ZN7cutlass13device_kernelIN5flash19enable_sm80_to_sm89INS1_16FlashAttnFwdSm80INS1_25CollectiveMainloopFwdSm80ILi4ELi1ELb0EN4cute5tupleIJNS5_1CILi128EEENS7_ILi64EEENS7_ILi96EEEEEELi96ENS_10bfloat16_tEfNS_4arch4Sm80ELb1ELb0ELb1ELb1ELb0ELb0ELb1ELb0EEENS1_21CollectiveEpilogueFwdINS6_IJS8_SA_S9_EEENS6_IJNS7_ILi1EEESI_SI_EEESC_SE_Li128ELb1ELb1ELb0ELb0EEENS1_19SingleTileSchedulerILb1ELb0ELb1ELi128EEEEEEEEEvNT_6ParamsE)
        .other          _ZN7cutlass13device_kernelIN5flash19enable_sm80_to_sm89INS1_16FlashAttnFwdSm80INS1_25CollectiveMainloopFwdSm80ILi4ELi1ELb0EN4cute5tupleIJNS5_1CILi128EEENS7_ILi64EEENS7_ILi96EEEEEELi96ENS_10bfloat16_tEfNS_4arch4Sm80ELb1ELb0ELb1ELb1ELb0ELb0ELb1ELb0EEENS1_21CollectiveEpilogueFwdINS6_IJS8_SA_S9_EEENS6_IJNS7_ILi1EEESI_SI_EEESC_SE_Li128ELb1ELb1ELb0ELb0EEENS1_19SingleTileSchedulerILb1ELb0ELb1ELi128EEEEEEEEEvNT_6ParamsE,@"STO_CUDA_ENTRY STV_DEFAULT"
_ZN7cutlass13device_kernelIN5flash19enable_sm80_to_sm89INS1_16FlashAttnFwdSm80INS1_25CollectiveMainloopFwdSm80ILi4ELi1ELb0EN4cute5tupleIJNS5_1CILi128EEENS7_ILi64EEENS7_ILi96EEEEEELi96ENS_10bfloat16_tEfNS_4arch4Sm80ELb1ELb0ELb1ELb1ELb0ELb0ELb1ELb0EEENS1_21CollectiveEpilogueFwdINS6_IJS8_SA_S9_EEENS6_IJNS7_ILi1EEESI_SI_EEESC_SE_Li128ELb1ELb1ELb0ELb0EEENS1_19SingleTileSchedulerILb1ELb0ELb1ELi128EEEEEEEEEvNT_6ParamsE:
[----:B------:R-:W-:Y:S01]  /*0000*/  LDC R1, c[0x0][0x28] ;  /* 0x00000a00ff017b82 */ /* 0x000fe20000000800 */
[----:B------:R-:W-:Y:S05]  /*0010*/  EXIT ;  /* 0x000000000000794d */ /* 0x000fea0003800000 */
.L_x_7:
        /* <DEDUP_REMOVED lines=14> */
.L_x_25:


//--------------------- .text._ZN7cutlass13device_kernelIN5flash19enable_sm80_to_sm89INS1_16FlashAttnFwdSm80INS1_25CollectiveMainloopFwdSm80ILi4ELi1ELb0EN4cute5tupleIJNS5_1CILi128EEENS7_ILi64EEENS7_ILi96EEEEEELi96ENS_10bfloat16_tEfNS_4arch4Sm80ELb1ELb0ELb1ELb1ELb0ELb1ELb1ELb0EEENS1_21CollectiveEpilogueFwdINS6_IJS8_SA_S9_EEENS6_IJNS7_ILi1EEESI_SI_EEESC_SE_Li128ELb1ELb1ELb0ELb0EEENS1_19SingleTileSchedulerILb1ELb0ELb1ELi128EEEEEEEEEvNT_6ParamsE --------------------------
	.section	.text._ZN7cutlass13device_kernelIN5flash19enable_sm80_to_sm89INS1_16FlashAttnFwdSm80INS1_25CollectiveMainloopFwdSm80ILi4ELi1ELb0EN4cute5tupleIJNS5_1CILi128EEENS7_ILi64EEENS7_ILi96EEEEEELi96ENS_10bfloat16_tEfNS_4arch4Sm80ELb1ELb0ELb1ELb1ELb0ELb1ELb1ELb0EEENS1_21CollectiveEpilogueFwdINS6_IJS8_SA_S9_EEENS6_IJNS7_ILi1EEESI_SI_EEESC_SE_Li128ELb1ELb1ELb0ELb0EEENS1_19SingleTileSchedulerILb1ELb0ELb1ELi128EEEEEEEEEvNT_6ParamsE,"ax",@progbits
	.align	128
.text._ZN7cutlass13device_kernelIN5flash19enable_sm80_to_sm89INS1_16FlashAttnFwdSm80INS1_25CollectiveMainloopFwdSm80ILi4ELi1ELb0EN4cute5tupleIJNS5_1CILi128EEENS7_ILi64EEENS7_ILi96EEEEEELi96ENS_10bfloat16_tEfNS_4arch4Sm80ELb1ELb0ELb1ELb1ELb0ELb1ELb1ELb0EEENS1_21CollectiveEpilogueFwdINS6_IJS8_SA_S9_EEENS6_IJNS7_ILi1EEESI_SI_EEESC_SE_Li128ELb1ELb1ELb0ELb0EEENS1_19SingleTileSchedulerILb1ELb0ELb1ELi128EEEEEEEEEvNT_6ParamsE:
        .type           _ZN7cutlass13device_kernelIN5flash19enable_sm80_to_sm89INS1_16FlashAttnFwdSm80INS1_25CollectiveMainloopFwdSm80ILi4ELi1ELb0EN4cute5tupleIJNS5_1CILi128EEENS7_ILi64EEENS7_ILi96EEEEEELi96ENS_10bfloat16_tEfNS_4arch4Sm80ELb1ELb0ELb1ELb1ELb0ELb1ELb1ELb0EEENS1_21CollectiveEpilogueFwdINS6_IJS8_SA_S9_EEENS6_IJNS7_ILi1EEESI_SI_EEESC_SE_Li128ELb1ELb1ELb0ELb0EEENS1_19SingleTileSchedulerILb1ELb0ELb1ELi128EEEEEEEEEvNT_6ParamsE,@function
        .size           _ZN7cutlass13device_kernelIN5flash19enable_sm80_to_sm89INS1_16FlashAttnFwdSm80INS1_25CollectiveMainloopFwdSm80ILi4ELi1ELb0EN4cute5tupleIJNS5_1CILi128EEENS7_ILi64EEENS7_ILi96EEEEEELi96ENS_10bfloat16_tEfNS_4arch4Sm80ELb1ELb0ELb1ELb1ELb0ELb1ELb1ELb0EEENS1_21CollectiveEpilogueFwdINS6_IJS8_SA_S9_EEENS6_IJNS7_ILi1EEESI_SI_EEESC_SE_Li128ELb1ELb1ELb0ELb0EEENS1_19SingleTileSchedulerILb1ELb0ELb1ELi128EEEEEEEEEvNT_6ParamsE,(.L_x_26 - _ZN7cutlass13device_kernelIN5flash19enable_sm80_to_sm89INS1_16FlashAttnFwdSm80INS1_25CollectiveMainloopFwdSm80ILi4ELi1ELb0EN4cute5tupleIJNS5_1CILi128EEENS7_ILi64EEENS7_ILi96EEEEEELi96ENS_10bfloat16_tEfNS_4arch4Sm80ELb1ELb0ELb1ELb1ELb0ELb1ELb1ELb0EEENS1_21CollectiveEpilogueFwdINS6_IJS8_SA_S9_EEENS6_IJNS7_ILi1EEESI_SI_EEESC_SE_Li128ELb1ELb1ELb0ELb0EEENS1_19SingleTileSchedulerILb1ELb0ELb1ELi128EEEEEEEEEvNT_6ParamsE)
        .other          _ZN7cutlass13device_kernelIN5flash19enable_sm80_to_sm89INS1_16FlashAttnFwdSm80INS1_25CollectiveMainloopFwdSm80ILi4ELi1ELb0EN4cute5tupleIJNS5_1CILi128EEENS7_ILi64EEENS7_ILi96EEEEEELi96ENS_10bfloat16_tEfNS_4arch4Sm80ELb1ELb0ELb1ELb1ELb0ELb1ELb1ELb0EEENS1_21CollectiveEpilogueFwdINS6_IJS8_SA_S9_EEENS6_IJNS7_ILi1EEESI_SI_EEESC_SE_Li128ELb1ELb1ELb0ELb0EEENS1_19SingleTileSchedulerILb1ELb0ELb1ELi128EEEEEEEEEvNT_6ParamsE,@"STO_CUDA_ENTRY STV_DEFAULT"
_ZN7cutlass13device_kernelIN5flash19enable_sm80_to_sm89INS1_16FlashAttnFwdSm80INS1_25CollectiveMainloopFwdSm80ILi4ELi1ELb0EN4cute5tupleIJNS5_1CILi128EEENS7_ILi64EEENS7_ILi96EEEEEELi96ENS_10bfloat16_tEfNS_4arch4Sm80ELb1ELb0ELb1ELb1ELb0ELb1ELb1ELb0EEENS1_21CollectiveEpilogueFwdINS6_IJS8_SA_S9_EEENS6_IJNS7_ILi1EEESI_SI_EEESC_SE_Li128ELb1ELb1ELb0ELb0EEENS1_19SingleTileSchedulerILb1ELb0ELb1ELi128EEEEEEEEEvNT_6ParamsE:
[----:B------:R-:W-:Y:S01]  /*0000*/  LDC R1, c[0x0][0x28] ;  /* 0x00000a00ff017b82 */ /* 0x000fe20000000800 */
[----:B------:R-:W-:Y:S05]  /*0010*/  EXIT ;  /* 0x000000000000794d */ /* 0x000fea0003800000 */
.L_x_8:
        /* <DEDUP_REMOVED lines=14> */
.L_x_26:


//--------------------- .text._ZN7cutlass13device_kernelIN5flash19enable_sm80_to_sm89INS1_16FlashAttnFwdSm80INS1_25CollectiveMainloopFwdSm80ILi4ELi1ELb0EN4cute5tupleIJNS5_1CILi128EEENS7_ILi64EEENS7_ILi96EEEEEELi96ENS_10bfloat16_tEfNS_4arch4Sm80ELb0ELb0ELb0ELb0ELb0ELb0ELb1ELb0EEENS1_21CollectiveEpilogueFwdINS6_IJS8_SA_S9_EEENS6_IJNS7_ILi1EEESI_SI_EEESC_SE_Li128ELb0ELb1ELb0ELb0EEENS1_19SingleTileSchedulerILb0ELb0ELb1ELi128EEEEEEEEEvNT_6ParamsE --------------------------
	.section	.text._ZN7cutlass13device_kernelIN5flash19enable_sm80_to_sm89INS1_16FlashAttnFwdSm80INS1_25CollectiveMainloopFwdSm80ILi4ELi1ELb0EN4cute5tupleIJNS5_1CILi128EEENS7_ILi64EEENS7_ILi96EEEEEELi96ENS_10bfloat16_tEfNS_4arch4Sm80ELb0ELb0ELb0ELb0ELb0ELb0ELb1ELb0EEENS1_21CollectiveEpilogueFwdINS6_IJS8_SA_S9_EEENS6_IJNS7_ILi1EEESI_SI_EEESC_SE_Li128ELb0ELb1ELb0ELb0EEENS1_19SingleTileSchedulerILb0ELb0ELb1ELi128EEEEEEEEEvNT_6ParamsE,"ax",@progbits
	.align	128
.text._ZN7cutlass13device_kernelIN5flash19enable_sm80_to_sm89INS1_16FlashAttnFwdSm80INS1_25CollectiveMainloopFwdSm80ILi4ELi1ELb0EN4cute5tupleIJNS5_1CILi128EEENS7_ILi64EEENS7_ILi96EEEEEELi96ENS_10bfloat16_tEfNS_4arch4Sm80ELb0ELb0ELb0ELb0ELb0ELb0ELb1ELb0EEENS1_21CollectiveEpilogueFwdINS6_IJS8_SA_S9_EEENS6_IJNS7_ILi1EEESI_SI_EEESC_SE_Li128ELb0ELb1ELb0ELb0EEENS1_19SingleTileSchedulerILb0ELb0ELb1ELi128EEEEEEEEEvNT_6ParamsE:
        .type           _ZN7cutlass13device_kernelIN5flash19enable_sm80_to_sm89INS1_16FlashAttnFwdSm80INS1_25CollectiveMainloopFwdSm80ILi4ELi1ELb0EN4cute5tupleIJNS5_1CILi128EEENS7_ILi64EEENS7_ILi96EEEEEELi96ENS_10bfloat16_tEfNS_4arch4Sm80ELb0ELb0ELb0ELb0ELb0ELb0ELb1ELb0EEENS1_21CollectiveEpilogueFwdINS6_IJS8_SA_S9_EEENS6_IJNS7_ILi1EEESI_SI_EEESC_SE_Li128ELb0ELb1ELb0ELb0EEENS1_19SingleTileSchedulerILb0ELb0ELb1ELi128EEEEEEEEEvNT_6ParamsE,@function
        .size           _ZN7cutlass13device_kernelIN5flash19enable_sm80_to_sm89INS1_16FlashAttnFwdSm80INS1_25CollectiveMainloopFwdSm80ILi4ELi1ELb0EN4cute5tupleIJNS5_1CILi128EEENS7_ILi64EEENS7_ILi96EEEEEELi96ENS_10bfloat16_tEfNS_4arch4Sm80ELb0ELb0ELb0ELb0ELb0ELb0ELb1ELb0EEENS1_21CollectiveEpilogueFwdINS6_IJS8_SA_S9_EEENS6_IJNS7_ILi1EEESI_SI_EEESC_SE_Li128ELb0ELb1ELb0ELb0EEENS1_19SingleTileSchedulerILb0ELb0ELb1ELi128EEEEEEEEEvNT_6ParamsE,(.L_x_27 - _ZN7cutlass13device_kernelIN5flash19enable_sm80_to_sm89INS1_16FlashAttnFwdSm80INS1_25CollectiveMainloopFwdSm80ILi4ELi1ELb0EN4cute5tupleIJNS5_1CILi128EEENS7_ILi64EEENS7_ILi96EEEEEELi96ENS_10bfloat16_tEfNS_4arch4Sm80ELb0ELb0ELb0ELb0ELb0ELb0ELb1ELb0EEENS1_21CollectiveEpilogueFwdINS6_IJS8_SA_S9_EEENS6_IJNS7_ILi1EEESI_SI_EEESC_SE_Li128ELb0ELb1ELb0ELb0EEENS1_19SingleTileSchedulerILb0ELb0ELb1ELi128EEEEEEEEEvNT_6ParamsE)
        .other          _ZN7cutlass13device_kernelIN5flash19enable_sm80_to_sm89INS1_16FlashAttnFwdSm80INS1_25CollectiveMainloopFwdSm80ILi4ELi1ELb0EN4cute5tupleIJNS5_1CILi128EEENS7_ILi64EEENS7_ILi96EEEEEELi96ENS_10bfloat16_tEfNS_4arch4Sm80ELb0ELb0ELb0ELb0ELb0ELb0ELb1ELb0EEENS1_21CollectiveEpilogueFwdINS6_IJS8_SA_S9_EEENS6_IJNS7_ILi1EEESI_SI_EEESC_SE_Li128ELb0ELb1ELb0ELb0EEENS1_19SingleTileSchedulerILb0ELb0ELb1ELi128EEEEEEEEEvNT_6ParamsE,@"STO_CUDA_ENTRY STV_DEFAULT"
_ZN7cutlass13device_kernelIN5flash19enable_sm80_to_sm89INS1_16FlashAttnFwdSm80INS1_25CollectiveMainloopFwdSm80ILi4ELi1ELb0EN4cute5tupleIJNS5_1CILi128EEENS7_ILi64EEENS7_ILi96EEEEEELi96ENS_10bfloat16_tEfNS_4arch4Sm80ELb0ELb0ELb0ELb0ELb0ELb0ELb1ELb0EEENS1_21CollectiveEpilogueFwdINS6_IJS8_SA_S9_EEENS6_IJNS7_ILi1EEESI_SI_EEESC_SE_Li128ELb0ELb1ELb0ELb0EEENS1_19SingleTileSchedulerILb0ELb0ELb1ELi128EEEEEEEEEvNT_6ParamsE:
[----:B------:R-:W-:Y:S01]  /*0000*/  LDC R1, c[0x0][0x28] ;  /* 0x00000a00ff017b82 */ /* 0x000fe20000000800 */
[----:B------:R-:W-:Y:S05]  /*0010*/  EXIT ;  /* 0x000000000000794d */ /* 0x000fea0003800000 */
.L_x_9:
        /* <DEDUP_REMOVED lines=14> */
.L_x_27:


//--------------------- .text._ZN7cutlass13device_kernelIN5flash19enable_sm80_to_sm89INS1_16FlashAttnFwdSm80INS1_25CollectiveMainloopFwdSm80ILi4ELi1ELb0EN4cute5tupleIJNS5_1CILi128EEENS7_ILi64EEENS7_ILi96EEEEEELi96ENS_10bfloat16_tEfNS_4arch4Sm80ELb0ELb0ELb0ELb1ELb0ELb0ELb1ELb0EEENS1_21CollectiveEpilogueFwdINS6_IJS8_SA_S9_EEENS6_IJNS7_ILi1EEESI_SI_EEESC_SE_Li128ELb1ELb1ELb0ELb0EEENS1_19SingleTileSchedulerILb1ELb0ELb1ELi128EEEEEEEEEvNT_6ParamsE --------------------------
	.section	.text._ZN7cutlass13device_kernelIN5flash19enable_sm80_to_sm89INS1_16FlashAttnFwdSm80INS1_25CollectiveMainloopFwdSm80ILi4ELi1ELb0EN4cute5tupleIJNS5_1CILi128EEENS7_ILi64EEENS7_ILi96EEEEEELi96ENS_10bfloat16_tEfNS_4arch4Sm80ELb0ELb0ELb0ELb1ELb0ELb0ELb1ELb0EEENS1_21CollectiveEpilogueFwdINS6_IJS8_SA_S9_EEENS6_IJNS7_ILi1EEESI_SI_EEESC_SE_Li128ELb1ELb1ELb0ELb0EEENS1_19SingleTileSchedulerILb1ELb0ELb1ELi128EEEEEEEEEvNT_6ParamsE,"ax",@progbits
	.align	128
.text._ZN7cutlass13device_kernelIN5flash19enable_sm80_to_sm89INS1_16FlashAttnFwdSm80INS1_25CollectiveMainloopFwdSm80ILi4ELi1ELb0EN4cute5tupleIJNS5_1CILi128EEENS7_ILi64EEENS7_ILi96EEEEEELi96ENS_10bfloat16_tEfNS_4arch4Sm80ELb0ELb0ELb0ELb1ELb0ELb0ELb1ELb0EEENS1_21CollectiveEpilogueFwdINS6_IJS8_SA_S9_EEENS6_IJNS7_ILi1EEESI_SI_EEESC_SE_Li128ELb1ELb1ELb0ELb0EEENS1_19SingleTileSchedulerILb1ELb0ELb1ELi128EEEEEEEEEvNT_6ParamsE:
        .type           _ZN7cutlass13device_kernelIN5flash19enable_sm80_to_sm89INS1_16FlashAttnFwdSm80INS1_25CollectiveMainloopFwdSm80ILi4ELi1ELb0EN4cute5tupleIJNS5_1CILi128EEENS7_ILi64EEENS7_ILi96EEEEEELi96ENS_10bfloat16_tEfNS_4arch4Sm80ELb0ELb0ELb0ELb1ELb0ELb0ELb1ELb0EEENS1_21CollectiveEpilogueFwdINS6_IJS8_SA_S9_EEENS6_IJNS7_ILi1EEESI_SI_EEESC_SE_Li128ELb1ELb1ELb0ELb0EEENS1_19SingleTileSchedulerILb1ELb0ELb1ELi128EEEEEEEEEvNT_6ParamsE,@function
        .size           _ZN7cutlass13device_kernelIN5flash19enable_sm80_to_sm89INS1_16FlashAttnFwdSm80INS1_25CollectiveMainloopFwdSm80ILi4ELi1ELb0EN4cute5tupleIJNS5_1CILi128EEENS7_ILi64EEENS7_ILi96EEEEEELi96ENS_10bfloat16_tEfNS_4arch4Sm80ELb0ELb0ELb0ELb1ELb0ELb0ELb1ELb0EEENS1_21CollectiveEpilogueFwdINS6_IJS8_SA_S9_EEENS6_IJNS7_ILi1EEESI_SI_EEESC_SE_Li128ELb1ELb1ELb0ELb0EEENS1_19SingleTileSchedulerILb1ELb0ELb1ELi128EEEEEEEEEvNT_6ParamsE,(.L_x_28 - _ZN7cutlass13device_kernelIN5flash19enable_sm80_to_sm89INS1_16FlashAttnFwdSm80INS1_25CollectiveMainloopFwdSm80ILi4ELi1ELb0EN4cute5tupleIJNS5_1CILi128EEENS7_ILi64EEENS7_ILi96EEEEEELi96ENS_10bfloat16_tEfNS_4arch4Sm80ELb0ELb0ELb0ELb1ELb0ELb0ELb1ELb0EEENS1_21CollectiveEpilogueFwdINS6_IJS8_SA_S9_EEENS6_IJNS7_ILi1EEESI_SI_EEESC_SE_Li128ELb1ELb1ELb0ELb0EEENS1_19SingleTileSchedulerILb1ELb0ELb1ELi128EEEEEEEEEvNT_6ParamsE)
        .other          _ZN7cutlass13device_kernelIN5flash19enable_sm80_to_sm89INS1_16FlashAttnFwdSm80INS1_25CollectiveMainloopFwdSm80ILi4ELi1ELb0EN4cute5tupleIJNS5_1CILi128EEENS7_ILi64EEENS7_ILi96EEEEEELi96ENS_10bfloat16_tEfNS_4arch4Sm80ELb0ELb0ELb0ELb1ELb0ELb0ELb1ELb0EEENS1_21CollectiveEpilogueFwdINS6_IJS8_SA_S9_EEENS6_IJNS7_ILi1EEESI_SI_EEESC_SE_Li128ELb1ELb1ELb0ELb0EEENS1_19SingleTileSchedulerILb1ELb0ELb1ELi128EEEEEEEEEvNT_6ParamsE,@"STO_CUDA_ENTRY STV_DEFAULT"
_ZN7cutlass13device_kernelIN5flash19enable_sm80_to_sm89INS1_16FlashAttnFwdSm80INS1_25CollectiveMainloopFwdSm80ILi4ELi1ELb0EN4cute5tupleIJNS5_1CILi128EEENS7_ILi64EEENS7_ILi96EEEEEELi96ENS_10bfloat16_tEfNS_4arch4Sm80ELb0ELb0ELb0ELb1ELb0ELb0ELb1ELb0EEENS1_21CollectiveEpilogueFwdINS6_IJS8_SA_S9_EEENS6_IJNS7_ILi1EEESI_SI_EEESC_SE_Li128ELb1ELb1ELb0ELb0EEENS1_19SingleTileSchedulerILb1ELb0ELb1ELi128EEEEEEEEEvNT_6ParamsE:
[----:B------:R-:W-:Y:S01]  /*0000*/  LDC R1, c[0x0][0x28] ;  /* 0x00000a00ff017b82 */ /* 0x000fe20000000800 */
[----:B------:R-:W-:Y:S05]  /*0010*/  EXIT ;  /* 0x000000000000794d */ /* 0x000fea0003800000 */
.L_x_10:
        /* <DEDUP_REMOVED lines=14> */
.L_x_28:


//--------------------- .text._ZN7cutlass13device_kernelIN5flash19enable_sm80_to_sm89INS1_16FlashAttnFwdSm80INS1_25CollectiveMainloopFwdSm80ILi4ELi1ELb0EN4cute5tupleIJNS5_1CILi128EEENS7_ILi64EEENS7_ILi96EEEEEELi96ENS_10bfloat16_tEfNS_4arch4Sm80ELb0ELb0ELb0ELb1ELb0ELb1ELb1ELb0EEENS1_21CollectiveEpilogueFwdINS6_IJS8_SA_S9_EEENS6_IJNS7_ILi1EEESI_SI_EEESC_SE_Li128ELb1ELb1ELb0ELb0EEENS1_19SingleTileSchedulerILb1ELb0ELb1ELi128EEEEEEEEEvNT_6ParamsE --------------------------
	.section	.text._ZN7cutlass13device_kernelIN5flash19enable_sm80_to_sm89INS1_16FlashAttnFwdSm80INS1_25CollectiveMainloopFwdSm80ILi4ELi1ELb0EN4cute5tupleIJNS5_1CILi128EEENS7_ILi64EEENS7_ILi96EEEEEELi96ENS_10bfloat16_tEfNS_4arch4Sm80ELb0ELb0ELb0ELb1ELb0ELb1ELb1ELb0EEENS1_21CollectiveEpilogueFwdINS6_IJS8_SA_S9_EEENS6_IJNS7_ILi1EEESI_SI_EEESC_SE_Li128ELb1ELb1ELb0ELb0EEENS1_19SingleTileSchedulerILb1ELb0ELb1ELi128EEEEEEEEEvNT_6ParamsE,"ax",@progbits
	.align	128
.text._ZN7cutlass13device_kernelIN5flash19enable_sm80_to_sm89INS1_16FlashAttnFwdSm80INS1_25CollectiveMainloopFwdSm80ILi4ELi1ELb0EN4cute5tupleIJNS5_1CILi128EEENS7_ILi64EEENS7_ILi96EEEEEELi96ENS_10bfloat16_tEfNS_4arch4Sm80ELb0ELb0ELb0ELb1ELb0ELb1ELb1ELb0EEENS1_21CollectiveEpilogueFwdINS6_IJS8_SA_S9_EEENS6_IJNS7_ILi1EEESI_SI_EEESC_SE_Li128ELb1ELb1ELb0ELb0EEENS1_19SingleTileSchedulerILb1ELb0ELb1ELi128EEEEEEEEEvNT_6ParamsE:
        .type           _ZN7cutlass13device_kernelIN5flash19enable_sm80_to_sm89INS1_16FlashAttnFwdSm80INS1_25CollectiveMainloopFwdSm80ILi4ELi1ELb0EN4cute5tupleIJNS5_1CILi128EEENS7_ILi64EEENS7_ILi96EEEEEELi96ENS_10bfloat16_tEfNS_4arch4Sm80ELb0ELb0ELb0ELb1ELb0ELb1ELb1ELb0EEENS1_21CollectiveEpilogueFwdINS6_IJS8_SA_S9_EEENS6_IJNS7_ILi1EEESI_SI_EEESC_SE_Li128ELb1ELb1ELb0ELb0EEENS1_19SingleTileSchedulerILb1ELb0ELb1ELi128EEEEEEEEEvNT_6ParamsE,@function
        .size           _ZN7cutlass13device_kernelIN5flash19enable_sm80_to_sm89INS1_16FlashAttnFwdSm80INS1_25CollectiveMainloopFwdSm80ILi4ELi1ELb0EN4cute5tupleIJNS5_1CILi128EEENS7_ILi64EEENS7_ILi96EEEEEELi96ENS_10bfloat16_tEfNS_4arch4Sm80ELb0ELb0ELb0ELb1ELb0ELb1ELb1ELb0EEENS1_21CollectiveEpilogueFwdINS6_IJS8_SA_S9_EEENS6_IJNS7_ILi1EEESI_SI_EEESC_SE_Li128ELb1ELb1ELb0ELb0EEENS1_19SingleTileSchedulerILb1ELb0ELb1ELi128EEEEEEEEEvNT_6ParamsE,(.L_x_29 - _ZN7cutlass13device_kernelIN5flash19enable_sm80_to_sm89INS1_16FlashAttnFwdSm80INS1_25CollectiveMainloopFwdSm80ILi4ELi1ELb0EN4cute5tupleIJNS5_1CILi128EEENS7_ILi64EEENS7_ILi96EEEEEELi96ENS_10bfloat16_tEfNS_4arch4Sm80ELb0ELb0ELb0ELb1ELb0ELb1ELb1ELb0EEENS1_21CollectiveEpilogueFwdINS6_IJS8_SA_S9_EEENS6_IJNS7_ILi1EEESI_SI_EEESC_SE_Li128ELb1ELb1ELb0ELb0EEENS1_19SingleTileSchedulerILb1ELb0ELb1ELi128EEEEEEEEEvNT_6ParamsE)
        .other          _ZN7cutlass13device_kernelIN5flash19enable_sm80_to_sm89INS1_16FlashAttnFwdSm80INS1_25CollectiveMainloopFwdSm80ILi4ELi1ELb0EN4cute5tupleIJNS5_1CILi128EEENS7_ILi64EEENS7_ILi96EEEEEELi96ENS_10bfloat16_tEfNS_4arch4Sm80ELb0ELb0ELb0ELb1ELb0ELb1ELb1ELb0EEENS1_21CollectiveEpilogueFwdINS6_IJS8_SA_S9_EEENS6_IJNS7_ILi1EEESI_SI_EEESC_SE_Li128ELb1ELb1ELb0ELb0EEENS1_19SingleTileSchedulerILb1ELb0ELb1ELi128EEEEEEEEEvNT_6ParamsE,@"STO_CUDA_ENTRY STV_DEFAULT"
_ZN7cutlass13device_kernelIN5flash19enable_sm80_to_sm89INS1_16FlashAttnFwdSm80INS1_25CollectiveMainloopFwdSm80ILi4ELi1ELb0EN4cute5tupleIJNS5_1CILi128EEENS7_ILi64EEENS7_ILi96EEEEEELi96ENS_10bfloat16_tEfNS_4arch4Sm80ELb0ELb0ELb0ELb1ELb0ELb1ELb1ELb0EEENS1_21CollectiveEpilogueFwdINS6_IJS8_SA_S9_EEENS6_IJNS7_ILi1EEESI_SI_EEESC_SE_Li128ELb1ELb1ELb0ELb0EEENS1_19SingleTileSchedulerILb1ELb0ELb1ELi128EEEEEEEEEvNT_6ParamsE:
[----:B------:R-:W-:Y:S01]  /*0000*/  LDC R1, c[0x0][0x28] ;  /* 0x00000a00ff017b82 */ /* 0x000fe20000000800 */
[----:B------:R-:W-:Y:S05]  /*0010*/  EXIT ;  /* 0x000000000000794d */ /* 0x000fea0003800000 */
.L_x_11:
        /* <DEDUP_REMOVED lines=14> */
.L_x_29:


//--------------------- .text._ZN7cutlass13device_kernelIN5flash19enable_sm80_to_sm89INS1_16FlashAttnFwdSm80INS1_25CollectiveMainloopFwdSm80ILi4ELi1ELb0EN4cute5tupleIJNS5_1CILi128EEENS7_ILi48EEENS7_ILi96EEEEEELi96ENS_10bfloat16_tEfNS_4arch4Sm80ELb0ELb1ELb0ELb0ELb0ELb0ELb1ELb0EEENS1_21CollectiveEpilogueFwdINS6_IJS8_SA_S9_EEENS6_IJNS7_ILi1EEESI_SI_EEESC_SE_Li128ELb0ELb1ELb0ELb0EEENS1_19SingleTileSchedulerILb0ELb0ELb1ELi128EEEEEEEEEvNT_6ParamsE --------------------------
	.section	.text._ZN7cutlass13device_kernelIN5flash19enable_sm80_to_sm89INS1_16FlashAttnFwdSm80INS1_25CollectiveMainloopFwdSm80ILi4ELi1ELb0EN4cute5tupleIJNS5_1CILi128EEENS7_ILi48EEENS7_ILi96EEEEEELi96ENS_10bfloat16_tEfNS_4arch4Sm80ELb0ELb1ELb0ELb0ELb0ELb0ELb1ELb0EEENS1_21CollectiveEpilogueFwdINS6_IJS8_SA_S9_EEENS6_IJNS7_ILi1EEESI_SI_EEESC_SE_Li128ELb0ELb1ELb0ELb0EEENS1_19SingleTileSchedulerILb0ELb0ELb1ELi128EEEEEEEEEvNT_6ParamsE,"ax",@progbits
	.align	128
.text._ZN7cutlass13device_kernelIN5flash19enable_sm80_to_sm89INS1_16FlashAttnFwdSm80INS1_25CollectiveMainloopFwdSm80ILi4ELi1ELb0EN4cute5tupleIJNS5_1CILi128EEENS7_ILi48EEENS7_ILi96EEEEEELi96ENS_10bfloat16_tEfNS_4arch4Sm80ELb0ELb1ELb0ELb0ELb0ELb0ELb1ELb0EEENS1_21CollectiveEpilogueFwdINS6_IJS8_SA_S9_EEENS6_IJNS7_ILi1EEESI_SI_EEESC_SE_Li128ELb0ELb1ELb0ELb0EEENS1_19SingleTileSchedulerILb0ELb0ELb1ELi128EEEEEEEEEvNT_6ParamsE:
        .type           _ZN7cutlass13device_kernelIN5flash19enable_sm80_to_sm89INS1_16FlashAttnFwdSm80INS1_25CollectiveMainloopFwdSm80ILi4ELi1ELb0EN4cute5tupleIJNS5_1CILi128EEENS7_ILi48EEENS7_ILi96EEEEEELi96ENS_10bfloat16_tEfNS_4arch4Sm80ELb0ELb1ELb0ELb0ELb0ELb0ELb1ELb0EEENS1_21CollectiveEpilogueFwdINS6_IJS8_SA_S9_EEENS6_IJNS7_ILi1EEESI_SI_EEESC_SE_Li128ELb0ELb1ELb0ELb0EEENS1_19SingleTileSchedulerILb0ELb0ELb1ELi128EEEEEEEEEvNT_6ParamsE,@function
        .size           _ZN7cutlass13device_kernelIN5flash19enable_sm80_to_sm89INS1_16FlashAttnFwdSm80INS1_25CollectiveMainloopFwdSm80ILi4ELi1ELb0EN4cute5tupleIJNS5_1CILi128EEENS7_ILi48EEENS7_ILi96EEEEEELi96ENS_10bfloat16_tEfNS_4arch4Sm80ELb0ELb1ELb0ELb0ELb0ELb0ELb1ELb0EEENS1_21CollectiveEpilogueFwdINS6_IJS8_SA_S9_EEENS6_IJNS7_ILi1EEESI_SI_EEESC_SE_Li128ELb0ELb1ELb0ELb0EEENS1_19SingleTileSchedulerILb0ELb0ELb1ELi128EEEEEEEEEvNT_6ParamsE,(.L_x_30 - _ZN7cutlass13device_kernelIN5flash19enable_sm80_to_sm89INS1_16FlashAttnFwdSm80INS1_25CollectiveMainloopFwdSm80ILi4ELi1ELb0EN4cute5tupleIJNS5_1CILi128EEENS7_ILi48EEENS7_ILi96EEEEEELi96ENS_10bfloat16_tEfNS_4arch4Sm80ELb0ELb1ELb0ELb0ELb0ELb0ELb1ELb0EEENS1_21CollectiveEpilogueFwdINS6_IJS8_SA_S9_EEENS6_IJNS7_ILi1EEESI_SI_EEESC_SE_Li128ELb0ELb1ELb0ELb0EEENS1_19SingleTileSchedulerILb0ELb0ELb1ELi128EEEEEEEEEvNT_6ParamsE)
        .other          _ZN7cutlass13device_kernelIN5flash19enable_sm80_to_sm89INS1_16FlashAttnFwdSm80INS1_25CollectiveMainloopFwdSm80ILi4ELi1ELb0EN4cute5tupleIJNS5_1CILi128EEENS7_ILi48EEENS7_ILi96EEEEEELi96ENS_10bfloat16_tEfNS_4arch4Sm80ELb0ELb1ELb0ELb0ELb0ELb0ELb1ELb0EEENS1_21CollectiveEpilogueFwdINS6_IJS8_SA_S9_EEENS6_IJNS7_ILi1EEESI_SI_EEESC_SE_Li128ELb0ELb1ELb0ELb0EEENS1_19SingleTileSchedulerILb0ELb0ELb1ELi128EEEEEEEEEvNT_6ParamsE,@"STO_CUDA_ENTRY STV_DEFAULT"
_ZN7cutlass13device_kernelIN5flash19enable_sm80_to_sm89INS1_16FlashAttnFwdSm80INS1_25CollectiveMainloopFwdSm80ILi4ELi1ELb0EN4cute5tupleIJNS5_1CILi128EEENS7_ILi48EEENS7_ILi96EEEEEELi96ENS_10bfloat16_tEfNS_4arch4Sm80ELb0ELb1ELb0ELb0ELb0ELb0ELb1ELb0EEENS1_21CollectiveEpilogueFwdINS6_IJS8_SA_S9_EEENS6_IJNS7_ILi1EEESI_SI_EEESC_SE_Li128ELb0ELb1ELb0ELb0EEENS1_19SingleTileSchedulerILb0ELb0ELb1ELi128EEEEEEEEEvNT_6ParamsE:
[----:B------:R-:W-:Y:S01]  /*0000*/  LDC R1, c[0x0][0x28] ;  /* 0x00000a00ff017b82 */ /* 0x000fe20000000800 */
[----:B------:R-:W-:Y:S05]  /*0010*/  EXIT ;  /* 0x000000000000794d */ /* 0x000fea0003800000 */
.L_x_12:
        /* <DEDUP_REMOVED lines=14> */
.L_x_30:


//--------------------- .text._ZN7cutlass13device_kernelIN5flash19enable_sm80_to_sm89INS1_16FlashAttnFwdSm80INS1_25CollectiveMainloopFwdSm80ILi4ELi1ELb0EN4cute5tupleIJNS5_1CILi128EEENS7_ILi48EEENS7_ILi96EEEEEELi96ENS_10bfloat16_tEfNS_4arch4Sm80ELb0ELb1ELb0ELb1ELb0ELb0ELb1ELb0EEENS1_21CollectiveEpilogueFwdINS6_IJS8_SA_S9_EEENS6_IJNS7_ILi1EEESI_SI_EEESC_SE_Li128ELb1ELb1ELb0ELb0EEENS1_19SingleTileSchedulerILb1ELb0ELb1ELi128EEEEEEEEEvNT_6ParamsE --------------------------
	.section	.text._ZN7cutlass13device_kernelIN5flash19enable_sm80_to_sm89INS1_16FlashAttnFwdSm80INS1_25CollectiveMainloopFwdSm80ILi4ELi1ELb0EN4cute5tupleIJNS5_1CILi128EEENS7_ILi48EEENS7_ILi96EEEEEELi96ENS_10bfloat16_tEfNS_4arch4Sm80ELb0ELb1ELb0ELb1ELb0ELb0ELb1ELb0EEENS1_21CollectiveEpilogueFwdINS6_IJS8_SA_S9_EEENS6_IJNS7_ILi1EEESI_SI_EEESC_SE_Li128ELb1ELb1ELb0ELb0EEENS1_19SingleTileSchedulerILb1ELb0ELb1ELi128EEEEEEEEEvNT_6ParamsE,"ax",@progbits
	.align	128
.text._ZN7cutlass13device_kernelIN5flash19enable_sm80_to_sm89INS1_16FlashAttnFwdSm80INS1_25CollectiveMainloopFwdSm80ILi4ELi1ELb0EN4cute5tupleIJNS5_1CILi128EEENS7_ILi48EEENS7_ILi96EEEEEELi96ENS_10bfloat16_tEfNS_4arch4Sm80ELb0ELb1ELb0ELb1ELb0ELb0ELb1ELb0EEENS1_21CollectiveEpilogueFwdINS6_IJS8_SA_S9_EEENS6_IJNS7_ILi1EEESI_SI_EEESC_SE_Li128ELb1ELb1ELb0ELb0EEENS1_19SingleTileSchedulerILb1ELb0ELb1ELi128EEEEEEEEEvNT_6ParamsE:
        .type           _ZN7cutlass13device_kernelIN5flash19enable_sm80_to_sm89INS1_16FlashAttnFwdSm80INS1_25CollectiveMainloopFwdSm80ILi4ELi1ELb0EN4cute5tupleIJNS5_1CILi128EEENS7_ILi48EEENS7_ILi96EEEEEELi96ENS_10bfloat16_tEfNS_4arch4Sm80ELb0ELb1ELb0ELb1ELb0ELb0ELb1ELb0EEENS1_21CollectiveEpilogueFwdINS6_IJS8_SA_S9_EEENS6_IJNS7_ILi1EEESI_SI_EEESC_SE_Li128ELb1ELb1ELb0ELb0EEENS1_19SingleTileSchedulerILb1ELb0ELb1ELi128EEEEEEEEEvNT_6ParamsE,@function
        .size           _ZN7cutlass13device_kernelIN5flash19enable_sm80_to_sm89INS1_16FlashAttnFwdSm80INS1_25CollectiveMainloopFwdSm80ILi4ELi1ELb0EN4cute5tupleIJNS5_1CILi128EEENS7_ILi48EEENS7_ILi96EEEEEELi96ENS_10bfloat16_tEfNS_4arch4Sm80ELb0ELb1ELb0ELb1ELb0ELb0ELb1ELb0EEENS1_21CollectiveEpilogueFwdINS6_IJS8_SA_S9_EEENS6_IJNS7_ILi1EEESI_SI_EEESC_SE_Li128ELb1ELb1ELb0ELb0EEENS1_19SingleTileSchedulerILb1ELb0ELb1ELi128EEEEEEEEEvNT_6ParamsE,(.L_x_31 - _ZN7cutlass13device_kernelIN5flash19enable_sm80_to_sm89INS1_16FlashAttnFwdSm80INS1_25CollectiveMainloopFwdSm80ILi4ELi1ELb0EN4cute5tupleIJNS5_1CILi128EEENS7_ILi48EEENS7_ILi96EEEEEELi96ENS_10bfloat16_tEfNS_4arch4Sm80ELb0ELb1ELb0ELb1ELb0ELb0ELb1ELb0EEENS1_21CollectiveEpilogueFwdINS6_IJS8_SA_S9_EEENS6_IJNS7_ILi1EEESI_SI_EEESC_SE_Li128ELb1ELb1ELb0ELb0EEENS1_19SingleTileSchedulerILb1ELb0ELb1ELi128EEEEEEEEEvNT_6ParamsE)
        .other          _ZN7cutlass13device_kernelIN5flash19enable_sm80_to_sm89INS1_16FlashAttnFwdSm80INS1_25CollectiveMainloopFwdSm80ILi4ELi1ELb0EN4cute5tupleIJNS5_1CILi128EEENS7_ILi48EEENS7_ILi96EEEEEELi96ENS_10bfloat16_tEfNS_4arch4Sm80ELb0ELb1ELb0ELb1ELb0ELb0ELb1ELb0EEENS1_21CollectiveEpilogueFwdINS6_IJS8_SA_S9_EEENS6_IJNS7_ILi1EEESI_SI_EEESC_SE_Li128ELb1ELb1ELb0ELb0EEENS1_19SingleTileSchedulerILb1ELb0ELb1ELi128EEEEEEEEEvNT_6ParamsE,@"STO_CUDA_ENTRY STV_DEFAULT"
_ZN7cutlass13device_kernelIN5flash19enable_sm80_to_sm89INS1_16FlashAttnFwdSm80INS1_25CollectiveMainloopFwdSm80ILi4ELi1ELb0EN4cute5tupleIJNS5_1CILi128EEENS7_ILi48EEENS7_ILi96EEEEEELi96ENS_10bfloat16_tEfNS_4arch4Sm80ELb0ELb1ELb0ELb1ELb0ELb0ELb1ELb0EEENS1_21CollectiveEpilogueFwdINS6_IJS8_SA_S9_EEENS6_IJNS7_ILi1EEESI_SI_EEESC_SE_Li128ELb1ELb1ELb0ELb0EEENS1_19SingleTileSchedulerILb1ELb0ELb1ELi128EEEEEEEEEvNT_6ParamsE:
[----:B------:R-:W-:Y:S01]  /*0000*/  LDC R1, c[0x0][0x28] ;  /* 0x00000a00ff017b82 */ /* 0x000fe20000000800 */
[----:B------:R-:W-:Y:S05]  /*0010*/  EXIT ;  /* 0x000000000000794d */ /* 0x000fea0003800000 */
.L_x_13:
        /* <DEDUP_REMOVED lines=14> */
.L_x_31:


//--------------------- .text._ZN7cutlass13device_kernelIN5flash19enable_sm80_to_sm89INS1_16FlashAttnFwdSm80INS1_25CollectiveMainloopFwdSm80ILi4ELi1ELb0EN4cute5tupleIJNS5_1CILi128EEENS7_ILi48EEENS7_ILi96EEEEEELi96ENS_10bfloat16_tEfNS_4arch4Sm80ELb0ELb1ELb0ELb1ELb0ELb1ELb1ELb0EEENS1_21CollectiveEpilogueFwdINS6_IJS8_SA_S9_EEENS6_IJNS7_ILi1EEESI_SI_EEESC_SE_Li128ELb1ELb1ELb0ELb0EEENS1_19SingleTileSchedulerILb1ELb0ELb1ELi128EEEEEEEEEvNT_6ParamsE --------------------------
	.section	.text._ZN7cutlass13device_kernelIN5flash19enable_sm80_to_sm89INS1_16FlashAttnFwdSm80INS1_25CollectiveMainloopFwdSm80ILi4ELi1ELb0EN4cute5tupleIJNS5_1CILi128EEENS7_ILi48EEENS7_ILi96EEEEEELi96ENS_10bfloat16_tEfNS_4arch4Sm80ELb0ELb1ELb0ELb1ELb0ELb1ELb1ELb0EEENS1_21CollectiveEpilogueFwdINS6_IJS8_SA_S9_EEENS6_IJNS7_ILi1EEESI_SI_EEESC_SE_Li128ELb1ELb1ELb0ELb0EEENS1_19SingleTileSchedulerILb1ELb0ELb1ELi128EEEEEEEEEvNT_6ParamsE,"ax",@progbits
	.align	128
.text._ZN7cutlass13device_kernelIN5flash19enable_sm80_to_sm89INS1_16FlashAttnFwdSm80INS1_25CollectiveMainloopFwdSm80ILi4ELi1ELb0EN4cute5tupleIJNS5_1CILi128EEENS7_ILi48EEENS7_ILi96EEEEEELi96ENS_10bfloat16_tEfNS_4arch4Sm80ELb0ELb1ELb0ELb1ELb0ELb1ELb1ELb0EEENS1_21CollectiveEpilogueFwdINS6_IJS8_SA_S9_EEENS6_IJNS7_ILi1EEESI_SI_EEESC_SE_Li128ELb1ELb1ELb0ELb0EEENS1_19SingleTileSchedulerILb1ELb0ELb1ELi128EEEEEEEEEvNT_6ParamsE:
        .type           _ZN7cutlass13device_kernelIN5flash19enable_sm80_to_sm89INS1_16FlashAttnFwdSm80INS1_25CollectiveMainloopFwdSm80ILi4ELi1ELb0EN4cute5tupleIJNS5_1CILi128EEENS7_ILi48EEENS7_ILi96EEEEEELi96ENS_10bfloat16_tEfNS_4arch4Sm80ELb0ELb1ELb0ELb1ELb0ELb1ELb1ELb0EEENS1_21CollectiveEpilogueFwdINS6_IJS8_SA_S9_EEENS6_IJNS7_ILi1EEESI_SI_EEESC_SE_Li128ELb1ELb1ELb0ELb0EEENS1_19SingleTileSchedulerILb1ELb0ELb1ELi128EEEEEEEEEvNT_6ParamsE,@function
        .size           _ZN7cutlass13device_kernelIN5flash19enable_sm80_to_sm89INS1_16FlashAttnFwdSm80INS1_25CollectiveMainloopFwdSm80ILi4ELi1ELb0EN4cute5tupleIJNS5_1CILi128EEENS7_ILi48EEENS7_ILi96EEEEEELi96ENS_10bfloat16_tEfNS_4arch4Sm80ELb0ELb1ELb0ELb1ELb0ELb1ELb1ELb0EEENS1_21CollectiveEpilogueFwdINS6_IJS8_SA_S9_EEENS6_IJNS7_ILi1EEESI_SI_EEESC_SE_Li128ELb1ELb1ELb0ELb0EEENS1_19SingleTileSchedulerILb1ELb0ELb1ELi128EEEEEEEEEvNT_6ParamsE,(.L_x_32 - _ZN7cutlass13device_kernelIN5flash19enable_sm80_to_sm89INS1_16FlashAttnFwdSm80INS1_25CollectiveMainloopFwdSm80ILi4ELi1ELb0EN4cute5tupleIJNS5_1CILi128EEENS7_ILi48EEENS7_ILi96EEEEEELi96ENS_10bfloat16_tEfNS_4arch4Sm80ELb0ELb1ELb0ELb1ELb0ELb1ELb1ELb0EEENS1_21CollectiveEpilogueFwdINS6_IJS8_SA_S9_EEENS6_IJNS7_ILi1EEESI_SI_EEESC_SE_Li128ELb1ELb1ELb0ELb0EEENS1_19SingleTileSchedulerILb1ELb0ELb1ELi128EEEEEEEEEvNT_6ParamsE)
        .other          _ZN7cutlass13device_kernelIN5flash19enable_sm80_to_sm89INS1_16FlashAttnFwdSm80INS1_25CollectiveMainloopFwdSm80ILi4ELi1ELb0EN4cute5tupleIJNS5_1CILi128EEENS7_ILi48EEENS7_ILi96EEEEEELi96ENS_10bfloat16_tEfNS_4arch4Sm80ELb0ELb1ELb0ELb1ELb0ELb1ELb1ELb0EEENS1_21CollectiveEpilogueFwdINS6_IJS8_SA_S9_EEENS6_IJNS7_ILi1EEESI_SI_EEESC_SE_Li128ELb1ELb1ELb0ELb0EEENS1_19SingleTileSchedulerILb1ELb0ELb1ELi128EEEEEEEEEvNT_6ParamsE,@"STO_CUDA_ENTRY STV_DEFAULT"
_ZN7cutlass13device_kernelIN5flash19enable_sm80_to_sm89INS1_16FlashAttnFwdSm80INS1_25CollectiveMainloopFwdSm80ILi4ELi1ELb0EN4cute5tupleIJNS5_1CILi128EEENS7_ILi48EEENS7_ILi96EEEEEELi96ENS_10bfloat16_tEfNS_4arch4Sm80ELb0ELb1ELb0ELb1ELb0ELb1ELb1ELb0EEENS1_21CollectiveEpilogueFwdINS6_IJS8_SA_S9_EEENS6_IJNS7_ILi1EEESI_SI_EEESC_SE_Li128ELb1ELb1ELb0ELb0EEENS1_19SingleTileSchedulerILb1ELb0ELb1ELi128EEEEEEEEEvNT_6ParamsE:
[----:B------:R-:W-:Y:S01]  /*0000*/  LDC R1, c[0x0][0x28] ;  /* 0x00000a00ff017b82 */ /* 0x000fe20000000800 */
[----:B------:R-:W-:Y:S05]  /*0010*/  EXIT ;  /* 0x000000000000794d */ /* 0x000fea0003800000 */
.L_x_14:
        /* <DEDUP_REMOVED lines=14> */
.L_x_32:


//--------------------- .text._ZN7cutlass13device_kernelIN5flash19enable_sm80_to_sm89INS1_16FlashAttnFwdSm80INS1_25CollectiveMainloopFwdSm80ILi4ELi1ELb0EN4cute5tupleIJNS5_1CILi128EEENS7_ILi64EEENS7_ILi96EEEEEELi96ENS_10bfloat16_tEfNS_4arch4Sm80ELb1ELb0ELb0ELb0ELb0ELb0ELb1ELb0EEENS1_21CollectiveEpilogueFwdINS6_IJS8_SA_S9_EEENS6_IJNS7_ILi1EEESI_SI_EEESC_SE_Li128ELb0ELb1ELb0ELb0EEENS1_30DynamicPersistentTileSchedulerILi128ELi128ELb0ELb1ELb0EEEEEEEEEvNT_6ParamsE --------------------------
	.section	.text._ZN7cutlass13device_kernelIN5flash19enable_sm80_to_sm89INS1_16FlashAttnFwdSm80INS1_25CollectiveMainloopFwdSm80ILi4ELi1ELb0EN4cute5tupleIJNS5_1CILi128EEENS7_ILi64EEENS7_ILi96EEEEEELi96ENS_10bfloat16_tEfNS_4arch4Sm80ELb1ELb0ELb0ELb0ELb0ELb0ELb1ELb0EEENS1_21CollectiveEpilogueFwdINS6_IJS8_SA_S9_EEENS6_IJNS7_ILi1EEESI_SI_EEESC_SE_Li128ELb0ELb1ELb0ELb0EEENS1_30DynamicPersistentTileSchedulerILi128ELi128ELb0ELb1ELb0EEEEEEEEEvNT_6ParamsE,"ax",@progbits
	.align	128
.text._ZN7cutlass13device_kernelIN5flash19enable_sm80_to_sm89INS1_16FlashAttnFwdSm80INS1_25CollectiveMainloopFwdSm80ILi4ELi1ELb0EN4cute5tupleIJNS5_1CILi128EEENS7_ILi64EEENS7_ILi96EEEEEELi96ENS_10bfloat16_tEfNS_4arch4Sm80ELb1ELb0ELb0ELb0ELb0ELb0ELb1ELb0EEENS1_21CollectiveEpilogueFwdINS6_IJS8_SA_S9_EEENS6_IJNS7_ILi1EEESI_SI_EEESC_SE_Li128ELb0ELb1ELb0ELb0EEENS1_30DynamicPersistentTileSchedulerILi128ELi128ELb0ELb1ELb0EEEEEEEEEvNT_6ParamsE:
        .type           _ZN7cutlass13device_kernelIN5flash19enable_sm80_to_sm89INS1_16FlashAttnFwdSm80INS1_25CollectiveMainloopFwdSm80ILi4ELi1ELb0EN4cute5tupleIJNS5_1CILi128EEENS7_ILi64EEENS7_ILi96EEEEEELi96ENS_10bfloat16_tEfNS_4arch4Sm80ELb1ELb0ELb0ELb0ELb0ELb0ELb1ELb0EEENS1_21CollectiveEpilogueFwdINS6_IJS8_SA_S9_EEENS6_IJNS7_ILi1EEESI_SI_EEESC_SE_Li128ELb0ELb1ELb0ELb0EEENS1_30DynamicPersistentTileSchedulerILi128ELi128ELb0ELb1ELb0EEEEEEEEEvNT_6ParamsE,@function
        .size           _ZN7cutlass13device_kernelIN5flash19enable_sm80_to_sm89INS1_16FlashAttnFwdSm80INS1_25CollectiveMainloopFwdSm80ILi4ELi1ELb0EN4cute5tupleIJNS5_1CILi128EEENS7_ILi64EEENS7_ILi96EEEEEELi96ENS_10bfloat16_tEfNS_4arch4Sm80ELb1ELb0ELb0ELb0ELb0ELb0ELb1ELb0EEENS1_21CollectiveEpilogueFwdINS6_IJS8_SA_S9_EEENS6_IJNS7_ILi1EEESI_SI_EEESC_SE_Li128ELb0ELb1ELb0ELb0EEENS1_30DynamicPersistentTileSchedulerILi128ELi128ELb0ELb1ELb0EEEEEEEEEvNT_6ParamsE,(.L_x_33 - _ZN7cutlass13device_kernelIN5flash19enable_sm80_to_sm89INS1_16FlashAttnFwdSm80INS1_25CollectiveMainloopFwdSm80ILi4ELi1ELb0EN4cute5tupleIJNS5_1CILi128EEENS7_ILi64EEENS7_ILi96EEEEEELi96ENS_10bfloat16_tEfNS_4arch4Sm80ELb1ELb0ELb0ELb0ELb0ELb0ELb1ELb0EEENS1_21CollectiveEpilogueFwdINS6_IJS8_SA_S9_EEENS6_IJNS7_ILi1EEESI_SI_EEESC_SE_Li128ELb0ELb1ELb0ELb0EEENS1_30DynamicPersistentTileSchedulerILi128ELi128ELb0ELb1ELb0EEEEEEEEEvNT_6ParamsE)
        .other          _ZN7cutlass13device_kernelIN5flash19enable_sm80_to_sm89INS1_16FlashAttnFwdSm80INS1_25CollectiveMainloopFwdSm80ILi4ELi1ELb0EN4cute5tupleIJNS5_1CILi128EEENS7_ILi64EEENS7_ILi96EEEEEELi96ENS_10bfloat16_tEfNS_4arch4Sm80ELb1ELb0ELb0ELb0ELb0ELb0ELb1ELb0EEENS1_21CollectiveEpilogueFwdINS6_IJS8_SA_S9_EEENS6_IJNS7_ILi1EEESI_SI_EEESC_SE_Li128ELb0ELb1ELb0ELb0EEENS1_30DynamicPersistentTileSchedulerILi128ELi128ELb0ELb1ELb0EEEEEEEEEvNT_6ParamsE,@"STO_CUDA_ENTRY STV_DEFAULT"
_ZN7cutlass13device_kernelIN5flash19enable_sm80_to_sm89INS1_16FlashAttnFwdSm80INS1_25CollectiveMainloopFwdSm80ILi4ELi1ELb0EN4cute5tupleIJNS5_1CILi128EEENS7_ILi64EEENS7_ILi96EEEEEELi96ENS_10bfloat16_tEfNS_4arch4Sm80ELb1ELb0ELb0ELb0ELb0ELb0ELb1ELb0EEENS1_21CollectiveEpilogueFwdINS6_IJS8_SA_S9_EEENS6_IJNS7_ILi1EEESI_SI_EEESC_SE_Li128ELb0ELb1ELb0ELb0EEENS1_30DynamicPersistentTileSchedulerILi128ELi128ELb0ELb1ELb0EEEEEEEEEvNT_6ParamsE:
[----:B------:R-:W-:Y:S01]  /*0000*/  LDC R1, c[0x0][0x28] ;  /* 0x00000a00ff017b82 */ /* 0x000fe20000000800 */
[----:B------:R-:W-:Y:S05]  /*0010*/  EXIT ;  /* 0x000000000000794d */ /* 0x000fea0003800000 */
.L_x_15:
        /* <DEDUP_REMOVED lines=14> */
.L_x_33:


//--------------------- .text._ZN7cutlass13device_kernelIN5flash19enable_sm80_to_sm89INS1_16FlashAttnFwdSm80INS1_25CollectiveMainloopFwdSm80ILi4ELi1ELb0EN4cute5tupleIJNS5_1CILi128EEENS7_ILi64EEENS7_ILi96EEEEEELi96ENS_10bfloat16_tEfNS_4arch4Sm80ELb1ELb0ELb0ELb1ELb0ELb0ELb1ELb0EEENS1_21CollectiveEpilogueFwdINS6_IJS8_SA_S9_EEENS6_IJNS7_ILi1EEESI_SI_EEESC_SE_Li128ELb1ELb1ELb0ELb0EEENS1_19SingleTileSchedulerILb1ELb0ELb1ELi128EEEEEEEEEvNT_6ParamsE --------------------------
	.section	.text._ZN7cutlass13device_kernelIN5flash19enable_sm80_to_sm89INS1_16FlashAttnFwdSm80INS1_25CollectiveMainloopFwdSm80ILi4ELi1ELb0EN4cute5tupleIJNS5_1CILi128EEENS7_ILi64EEENS7_ILi96EEEEEELi96ENS_10bfloat16_tEfNS_4arch4Sm80ELb1ELb0ELb0ELb1ELb0ELb0ELb1ELb0EEENS1_21CollectiveEpilogueFwdINS6_IJS8_SA_S9_EEENS6_IJNS7_ILi1EEESI_SI_EEESC_SE_Li128ELb1ELb1ELb0ELb0EEENS1_19SingleTileSchedulerILb1ELb0ELb1ELi128EEEEEEEEEvNT_6ParamsE,"ax",@progbits
	.align	128
.text._ZN7cutlass13device_kernelIN5flash19enable_sm80_to_sm89INS1_16FlashAttnFwdSm80INS1_25CollectiveMainloopFwdSm80ILi4ELi1ELb0EN4cute5tupleIJNS5_1CILi128EEENS7_ILi64EEENS7_ILi96EEEEEELi96ENS_10bfloat16_tEfNS_4arch4Sm80ELb1ELb0ELb0ELb1ELb0ELb0ELb1ELb0EEENS1_21CollectiveEpilogueFwdINS6_IJS8_SA_S9_EEENS6_IJNS7_ILi1EEESI_SI_EEESC_SE_Li128ELb1ELb1ELb0ELb0EEENS1_19SingleTileSchedulerILb1ELb0ELb1ELi128EEEEEEEEEvNT_6ParamsE:
        .type           _ZN7cutlass13device_kernelIN5flash19enable_sm80_to_sm89INS1_16FlashAttnFwdSm80INS1_25CollectiveMainloopFwdSm80ILi4ELi1ELb0EN4cute5tupleIJNS5_1CILi128EEENS7_ILi64EEENS7_ILi96EEEEEELi96ENS_10bfloat16_tEfNS_4arch4Sm80ELb1ELb0ELb0ELb1ELb0ELb0ELb1ELb0EEENS1_21CollectiveEpilogueFwdINS6_IJS8_SA_S9_EEENS6_IJNS7_ILi1EEESI_SI_EEESC_SE_Li128ELb1ELb1ELb0ELb0EEENS1_19SingleTileSchedulerILb1ELb0ELb1ELi128EEEEEEEEEvNT_6ParamsE,@function
        .size           _ZN7cutlass13device_kernelIN5flash19enable_sm80_to_sm89INS1_16FlashAttnFwdSm80INS1_25CollectiveMainloopFwdSm80ILi4ELi1ELb0EN4cute5tupleIJNS5_1CILi128EEENS7_ILi64EEENS7_ILi96EEEEEELi96ENS_10bfloat16_tEfNS_4arch4Sm80ELb1ELb0ELb0ELb1ELb0ELb0ELb1ELb0EEENS1_21CollectiveEpilogueFwdINS6_IJS8_SA_S9_EEENS6_IJNS7_ILi1EEESI_SI_EEESC_SE_Li128ELb1ELb1ELb0ELb0EEENS1_19SingleTileSchedulerILb1ELb0ELb1ELi128EEEEEEEEEvNT_6ParamsE,(.L_x_34 - _ZN7cutlass13device_kernelIN5flash19enable_sm80_to_sm89INS1_16FlashAttnFwdSm80INS1_25CollectiveMainloopFwdSm80ILi4ELi1ELb0EN4cute5tupleIJNS5_1CILi128EEENS7_ILi64EEENS7_ILi96EEEEEELi96ENS_10bfloat16_tEfNS_4arch4Sm80ELb1ELb0ELb0ELb1ELb0ELb0ELb1ELb0EEENS1_21CollectiveEpilogueFwdINS6_IJS8_SA_S9_EEENS6_IJNS7_ILi1EEESI_SI_EEESC_SE_Li128ELb1ELb1ELb0ELb0EEENS1_19SingleTileSchedulerILb1ELb0ELb1ELi128EEEEEEEEEvNT_6ParamsE)
        .other          _ZN7cutlass13device_kernelIN5flash19enable_sm80_to_sm89INS1_16FlashAttnFwdSm80INS1_25CollectiveMainloopFwdSm80ILi4ELi1ELb0EN4cute5tupleIJNS5_1CILi128EEENS7_ILi64EEENS7_ILi96EEEEEELi96ENS_10bfloat16_tEfNS_4arch4Sm80ELb1ELb0ELb0ELb1ELb0ELb0ELb1ELb0EEENS1_21CollectiveEpilogueFwdINS6_IJS8_SA_S9_EEENS6_IJNS7_ILi1EEESI_SI_EEESC_SE_Li128ELb1ELb1ELb0ELb0EEENS1_19SingleTileSchedulerILb1ELb0ELb1ELi128EEEEEEEEEvNT_6ParamsE,@"STO_CUDA_ENTRY STV_DEFAULT"
_ZN7cutlass13device_kernelIN5flash19enable_sm80_to_sm89INS1_16FlashAttnFwdSm80INS1_25CollectiveMainloopFwdSm80ILi4ELi1ELb0EN4cute5tupleIJNS5_1CILi128EEENS7_ILi64EEENS7_ILi96EEEEEELi96ENS_10bfloat16_tEfNS_4arch4Sm80ELb1ELb0ELb0ELb1ELb0ELb0ELb1ELb0EEENS1_21CollectiveEpilogueFwdINS6_IJS8_SA_S9_EEENS6_IJNS7_ILi1EEESI_SI_EEESC_SE_Li128ELb1ELb1ELb0ELb0EEENS1_19SingleTileSchedulerILb1ELb0ELb1ELi128EEEEEEEEEvNT_6ParamsE:
[----:B------:R-:W-:Y:S01]  /*0000*/  LDC R1, c[0x0][0x28] ;  /* 0x00000a00ff017b82 */ /* 0x000fe20000000800 */
[----:B------:R-:W-:Y:S05]  /*0010*/  EXIT ;  /* 0x000000000000794d */ /* 0x000fea0003800000 */
.L_x_16:
        /* <DEDUP_REMOVED lines=14> */
.L_x_34:


//--------------------- .text._ZN7cutlass13device_kernelIN5flash19enable_sm80_to_sm89INS1_16FlashAttnFwdSm80INS1_25CollectiveMainloopFwdSm80ILi4ELi1ELb0EN4cute5tupleIJNS5_1CILi128EEENS7_ILi64EEENS7_ILi96EEEEEELi96ENS_10bfloat16_tEfNS_4arch4Sm80ELb1ELb0ELb0ELb1ELb0ELb1ELb1ELb0EEENS1_21CollectiveEpilogueFwdINS6_IJS8_SA_S9_EEENS6_IJNS7_ILi1EEESI_SI_EEESC_SE_Li128ELb1ELb1ELb0ELb0EEENS1_19SingleTileSchedulerILb1ELb0ELb1ELi128EEEEEEEEEvNT_6ParamsE --------------------------
	.section	.text._ZN7cutlass13device_kernelIN5flash19enable_sm80_to_sm89INS1_16FlashAttnFwdSm80INS1_25CollectiveMainloopFwdSm80ILi4ELi1ELb0EN4cute5tupleIJNS5_1CILi128EEENS7_ILi64EEENS7_ILi96EEEEEELi96ENS_10bfloat16_tEfNS_4arch4Sm80ELb1ELb0ELb0ELb1ELb0ELb1ELb1ELb0EEENS1_21CollectiveEpilogueFwdINS6_IJS8_SA_S9_EEENS6_IJNS7_ILi1EEESI_SI_EEESC_SE_Li128ELb1ELb1ELb0ELb0EEENS1_19SingleTileSchedulerILb1ELb0ELb1ELi128EEEEEEEEEvNT_6ParamsE,"ax",@progbits
	.align	128
.text._ZN7cutlass13device_kernelIN5flash19enable_sm80_to_sm89INS1_16FlashAttnFwdSm80INS1_25CollectiveMainloopFwdSm80ILi4ELi1ELb0EN4cute5tupleIJNS5_1CILi128EEENS7_ILi64EEENS7_ILi96EEEEEELi96ENS_10bfloat16_tEfNS_4arch4Sm80ELb1ELb0ELb0ELb1ELb0ELb1ELb1ELb0EEENS1_21CollectiveEpilogueFwdINS6_IJS8_SA_S9_EEENS6_IJNS7_ILi1EEESI_SI_EEESC_SE_Li128ELb1ELb1ELb0ELb0EEENS1_19SingleTileSchedulerILb1ELb0ELb1ELi128EEEEEEEEEvNT_6ParamsE:
        .type           _ZN7cutlass13device_kernelIN5flash19enable_sm80_to_sm89INS1_16FlashAttnFwdSm80INS1_25CollectiveMainloopFwdSm80ILi4ELi1ELb0EN4cute5tupleIJNS5_1CILi128EEENS7_ILi64EEENS7_ILi96EEEEEELi96ENS_10bfloat16_tEfNS_4arch4Sm80ELb1ELb0ELb0ELb1ELb0ELb1ELb1ELb0EEENS1_21CollectiveEpilogueFwdINS6_IJS8_SA_S9_EEENS6_IJNS7_ILi1EEESI_SI_EEESC_SE_Li128ELb1ELb1ELb0ELb0EEENS1_19SingleTileSchedulerILb1ELb0ELb1ELi128EEEEEEEEEvNT_6ParamsE,@function
        .size           _ZN7cutlass13device_kernelIN5flash19enable_sm80_to_sm89INS1_16FlashAttnFwdSm80INS1_25CollectiveMainloopFwdSm80ILi4ELi1ELb0EN4cute5tupleIJNS5_1CILi128EEENS7_ILi64EEENS7_ILi96EEEEEELi96ENS_10bfloat16_tEfNS_4arch4Sm80ELb1ELb0ELb0ELb1ELb0ELb1ELb1ELb0EEENS1_21CollectiveEpilogueFwdINS6_IJS8_SA_S9_EEENS6_IJNS7_ILi1EEESI_SI_EEESC_SE_Li128ELb1ELb1ELb0ELb0EEENS1_19SingleTileSchedulerILb1ELb0ELb1ELi128EEEEEEEEEvNT_6ParamsE,(.L_x_35 - _ZN7cutlass13device_kernelIN5flash19enable_sm80_to_sm89INS1_16FlashAttnFwdSm80INS1_25CollectiveMainloopFwdSm80ILi4ELi1ELb0EN4cute5tupleIJNS5_1CILi128EEENS7_ILi64EEENS7_ILi96EEEEEELi96ENS_10bfloat16_tEfNS_4arch4Sm80ELb1ELb0ELb0ELb1ELb0ELb1ELb1ELb0EEENS1_21CollectiveEpilogueFwdINS6_IJS8_SA_S9_EEENS6_IJNS7_ILi1EEESI_SI_EEESC_SE_Li128ELb1ELb1ELb0ELb0EEENS1_19SingleTileSchedulerILb1ELb0ELb1ELi128EEEEEEEEEvNT_6ParamsE)
        .other          _ZN7cutlass13device_kernelIN5flash19enable_sm80_to_sm89INS1_16FlashAttnFwdSm80INS1_25CollectiveMainloopFwdSm80ILi4ELi1ELb0EN4cute5tupleIJNS5_1CILi128EEENS7_ILi64EEENS7_ILi96EEEEEELi96ENS_10bfloat16_tEfNS_4arch4Sm80ELb1ELb0ELb0ELb1ELb0ELb1ELb1ELb0EEENS1_21CollectiveEpilogueFwdINS6_IJS8_SA_S9_EEENS6_IJNS7_ILi1EEESI_SI_EEESC_SE_Li128ELb1ELb1ELb0ELb0EEENS1_19SingleTileSchedulerILb1ELb0ELb1ELi128EEEEEEEEEvNT_6ParamsE,@"STO_CUDA_ENTRY STV_DEFAULT"
_ZN7cutlass13device_kernelIN5flash19enable_sm80_to_sm89INS1_16FlashAttnFwdSm80INS1_25CollectiveMainloopFwdSm80ILi4ELi1ELb0EN4cute5tupleIJNS5_1CILi128EEENS7_ILi64EEENS7_ILi96EEEEEELi96ENS_10bfloat16_tEfNS_4arch4Sm80ELb1ELb0ELb0ELb1ELb0ELb1ELb1ELb0EEENS1_21CollectiveEpilogueFwdINS6_IJS8_SA_S9_EEENS6_IJNS7_ILi1EEESI_SI_EEESC_SE_Li128ELb1ELb1ELb0ELb0EEENS1_19SingleTileSchedulerILb1ELb0ELb1ELi128EEEEEEEEEvNT_6ParamsE:
[----:B------:R-:W-:Y:S01]  /*0000*/  LDC R1, c[0x0][0x28] ;  /* 0x00000a00ff017b82 */ /* 0x000fe20000000800 */
[----:B------:R-:W-:Y:S05]  /*0010*/  EXIT ;  /* 0x000000000000794d */ /* 0x000fea0003800000 */
.L_x_17:
        /* <DEDUP_REMOVED lines=14> */
.L_x_35:


//--------------------- .nv.shared.reserved.0     --------------------------
	.section	.nv.shared.reserved.0,"aw",@nobits
	.weak		__nv_reservedSMEM_offset_0_alias
	.size		__nv_reservedSMEM_offset_0_alias, 0, 0
	.other		__nv_reservedSMEM_offset_0_alias,@"STO_CUDA_RESERVED_SHARED STV_DEFAULT"
__nv_reservedSMEM_offset_0_alias:
	.zero		0


//--------------------- .nv.global                --------------------------
	.section	.nv.global,"aw",@nobits
.nv.global:
	.type		_ZN76_INTERNAL_80cec074_40_flash_fwd_hdim96_bf16_softcapall_sm80_cu_a7f3af4d_51314cute1_E,@object
	.size		_ZN76_INTERNAL_80cec074_40_flash_fwd_hdim96_bf16_softcapall_sm80_cu_a7f3af4d_51314cute1_E,(_ZN76_INTERNAL_80cec074_40_flash_fwd_hdim96_bf16_softcapall_sm80_cu_a7f3af4d_51314cuda3std3__45__cpo6cbeginE - _ZN76_INTERNAL_80cec074_40_flash_fwd_hdim96_bf16_softcapall_sm80_cu_a7f3af4d_51314cute1_E)
_ZN76_INTERNAL_80cec074_40_flash_fwd_hdim96_bf16_softcapall_sm80_cu_a7f3af4d_51314cute1_E:
	.zero		1
	.type		_ZN76_INTERNAL_80cec074_40_flash_fwd_hdim96_bf16_softcapall_sm80_cu_a7f3af4d_51314cuda3std3__45__cpo6cbeginE,@object
	.size		_ZN76_INTERNAL_80cec074_40_flash_fwd_hdim96_bf16_softcapall_sm80_cu_a7f3af4d_51314cuda3std3__45__cpo6cbeginE,(_ZN76_INTERNAL_80cec074_40_flash_fwd_hdim96_bf16_softcapall_sm80_cu_a7f3af4d_51314cuda3std3__48in_placeE - _ZN76_INTERNAL_80cec074_40_flash_fwd_hdim96_bf16_softcapall_sm80_cu_a7f3af4d_51314cuda3std3__45__cpo6cbeginE)
_ZN76_INTERNAL_80cec074_40_flash_fwd_hdim96_bf16_softcapall_sm80_cu_a7f3af4d_51314cuda3std3__45__cpo6cbeginE:
	.zero		1
	.type		_ZN76_INTERNAL_80cec074_40_flash_fwd_hdim96_bf16_softcapall_sm80_cu_a7f3af4d_51314cuda3std3__48in_placeE,@object
	.size		_ZN76_INTERNAL_80cec074_40_flash_fwd_hdim96_bf16_softcapall_sm80_cu_a7f3af4d_51314cuda3std3__48in_placeE,(_ZN76_INTERNAL_80cec074_40_flash_fwd_hdim96_bf16_softcapall_sm80_cu_a7f3af4d_51314cuda3std6ranges3__45__cpo9iter_moveE - _ZN76_INTERNAL_80cec074_40_flash_fwd_hdim96_bf16_softcapall_sm80_cu_a7f3af4d_51314cuda3std3__48in_placeE)
_ZN76_INTERNAL_80cec074_40_flash_fwd_hdim96_bf16_softcapall_sm80_cu_a7f3af4d_51314cuda3std3__48in_placeE:
	.zero		1
	.type		_ZN76_INTERNAL_80cec074_40_flash_fwd_hdim96_bf16_softcapall_sm80_cu_a7f3af4d_51314cuda3std6ranges3__45__cpo9iter_moveE,@object
	.size		_ZN76_INTERNAL_80cec074_40_flash_fwd_hdim96_bf16_softcapall_sm80_cu_a7f3af4d_51314cuda3std6ranges3__45__cpo9iter_moveE,(_ZN76_INTERNAL_80cec074_40_flash_fwd_hdim96_bf16_softcapall_sm80_cu_a7f3af4d_51314cuda3std3__45__cpo5beginE - _ZN76_INTERNAL_80cec074_40_flash_fwd_hdim96_bf16_softcapall_sm80_cu_a7f3af4d_51314cuda3std6ranges3__45__cpo9iter_moveE)
_ZN76_INTERNAL_80cec074_40_flash_fwd_hdim96_bf16_softcapall_sm80_cu_a7f3af4d_51314cuda3std6ranges3__45__cpo9iter_moveE:
	.zero		1
	.type		_ZN76_INTERNAL_80cec074_40_flash_fwd_hdim96_bf16_softcapall_sm80_cu_a7f3af4d_51314cuda3std3__45__cpo5beginE,@object
	.size		_ZN76_INTERNAL_80cec074_40_flash_fwd_hdim96_bf16_softcapall_sm80_cu_a7f3af4d_51314cuda3std3__45__cpo5beginE,(_ZN76_INTERNAL_80cec074_40_flash_fwd_hdim96_bf16_softcapall_sm80_cu_a7f3af4d_51314cuda3std3__478_GLOBAL__N__80cec074_40_flash_fwd_hdim96_bf16_softcapall_sm80_cu_a7f3af4d_51316ignoreE - _ZN76_INTERNAL_80cec074_40_flash_fwd_hdim96_bf16_softcapall_sm80_cu_a7f3af4d_51314cuda3std3__45__cpo5beginE)
_ZN76_INTERNAL_80cec074_40_flash_fwd_hdim96_bf16_softcapall_sm80_cu_a7f3af4d_51314cuda3std3__45__cpo5beginE:
	.zero		1
	.type		_ZN76_INTERNAL_80cec074_40_flash_fwd_hdim96_bf16_softcapall_sm80_cu_a7f3af4d_51314cuda3std3__478_GLOBAL__N__80cec074_40_flash_fwd_hdim96_bf16_softcapall_sm80_cu_a7f3af4d_51316ignoreE,@object
	.size		_ZN76_INTERNAL_80cec074_40_flash_fwd_hdim96_bf16_softcapall_sm80_cu_a7f3af4d_51314cuda3std3__478_GLOBAL__N__80cec074_40_flash_fwd_hdim96_bf16_softcapall_sm80_cu_a7f3af4d_51316ignoreE,(_ZN76_INTERNAL_80cec074_40_flash_fwd_hdim96_bf16_softcapall_sm80_cu_a7f3af4d_51314cute7productE - _ZN76_INTERNAL_80cec074_40_flash_fwd_hdim96_bf16_softcapall_sm80_cu_a7f3af4d_51314cuda3std3__478_GLOBAL__N__80cec074_40_flash_fwd_hdim96_bf16_softcapall_sm80_cu_a7f3af4d_51316ignoreE)
_ZN76_INTERNAL_80cec074_40_flash_fwd_hdim96_bf16_softcapall_sm80_cu_a7f3af4d_51314cuda3std3__478_GLOBAL__N__80cec074_40_flash_fwd_hdim96_bf16_softcapall_sm80_cu_a7f3af4d_51316ignoreE:
	.zero		1
	.type		_ZN76_INTERNAL_80cec074_40_flash_fwd_hdim96_bf16_softcapall_sm80_cu_a7f3af4d_51314cute7productE,@object
	.size		_ZN76_INTERNAL_80cec074_40_flash_fwd_hdim96_bf16_softcapall_sm80_cu_a7f3af4d_51314cute7productE,(_ZN76_INTERNAL_80cec074_40_flash_fwd_hdim96_bf16_softcapall_sm80_cu_a7f3af4d_51314cuda3std3__45__cpo3endE - _ZN76_INTERNAL_80cec074_40_flash_fwd_hdim96_bf16_softcapall_sm80_cu_a7f3af4d_51314cute7productE)
_ZN76_INTERNAL_80cec074_40_flash_fwd_hdim96_bf16_softcapall_sm80_cu_a7f3af4d_51314cute7productE:
	.zero		1
	.type		_ZN76_INTERNAL_80cec074_40_flash_fwd_hdim96_bf16_softcapall_sm80_cu_a7f3af4d_51314cuda3std3__45__cpo3endE,@object
	.size		_ZN76_INTERNAL_80cec074_40_flash_fwd_hdim96_bf16_softcapall_sm80_cu_a7f3af4d_51314cuda3std3__45__cpo3endE,(_ZN76_INTERNAL_80cec074_40_flash_fwd_hdim96_bf16_softcapall_sm80_cu_a7f3af4d_51314cuda3std3__419piecewise_constructE - _ZN76_INTERNAL_80cec074_40_flash_fwd_hdim96_bf16_softcapall_sm80_cu_a7f3af4d_51314cuda3std3__45__cpo3endE)
_ZN76_INTERNAL_80cec074_40_flash_fwd_hdim96_bf16_softcapall_sm80_cu_a7f3af4d_51314cuda3std3__45__cpo3endE:
	.zero		1
	.type		_ZN76_INTERNAL_80cec074_40_flash_fwd_hdim96_bf16_softcapall_sm80_cu_a7f3af4d_51314cuda3std3__419piecewise_constructE,@object
	.size		_ZN76_INTERNAL_80cec074_40_flash_fwd_hdim96_bf16_softcapall_sm80_cu_a7f3af4d_51314cuda3std3__419piecewise_constructE,(_ZN76_INTERNAL_80cec074_40_flash_fwd_hdim96_bf16_softcapall_sm80_cu_a7f3af4d_51314cuda3std3__45__cpo4cendE - _ZN76_INTERNAL_80cec074_40_flash_fwd_hdim96_bf16_softcapall_sm80_cu_a7f3af4d_51314cuda3std3__419piecewise_constructE)
_ZN76_INTERNAL_80cec074_40_flash_fwd_hdim96_bf16_softcapall_sm80_cu_a7f3af4d_51314cuda3std3__419piecewise_constructE:
	.zero		1
	.type		_ZN76_INTERNAL_80cec074_40_flash_fwd_hdim96_bf16_softcapall_sm80_cu_a7f3af4d_51314cuda3std3__45__cpo4cendE,@object
	.size		_ZN76_INTERNAL_80cec074_40_flash_fwd_hdim96_bf16_softcapall_sm80_cu_a7f3af4d_51314cuda3std3__45__cpo4cendE,(_ZN76_INTERNAL_80cec074_40_flash_fwd_hdim96_bf16_softcapall_sm80_cu_a7f3af4d_51314cuda3std6ranges3__45__cpo4swapE - _ZN76_INTERNAL_80cec074_40_flash_fwd_hdim96_bf16_softcapall_sm80_cu_a7f3af4d_51314cuda3std3__45__cpo4cendE)
_ZN76_INTERNAL_80cec074_40_flash_fwd_hdim96_bf16_softcapall_sm80_cu_a7f3af4d_51314cuda3std3__45__cpo4cendE:
	.zero		1
	.type		_ZN76_INTERNAL_80cec074_40_flash_fwd_hdim96_bf16_softcapall_sm80_cu_a7f3af4d_51314cuda3std6ranges3__45__cpo4swapE,@object
	.size		_ZN76_INTERNAL_80cec074_40_flash_fwd_hdim96_bf16_softcapall_sm80_cu_a7f3af4d_51314cuda3std6ranges3__45__cpo4swapE,(.L_7 - _ZN76_INTERNAL_80cec074_40_flash_fwd_hdim96_bf16_softcapall_sm80_cu_a7f3af4d_51314cuda3std6ranges3__45__cpo4swapE)
_ZN76_INTERNAL_80cec074_40_flash_fwd_hdim96_bf16_softcapall_sm80_cu_a7f3af4d_51314cuda3std6ranges3__45__cpo4swapE:
	.zero		1
.L_7:


//--------------------- .nv.constant0._ZN7cutlass13device_kernelIN5flash19enable_sm80_to_sm89INS1_16FlashAttnFwdSm80INS1_25CollectiveMainloopFwdSm80ILi4ELi1ELb0EN4cute5tupleIJNS5_1CILi128EEENS7_ILi64EEENS7_ILi96EEEEEELi96ENS_10bfloat16_tEfNS_4arch4Sm80ELb0ELb0ELb1ELb0ELb0ELb0ELb1ELb0EEENS1_21CollectiveEpilogueFwdINS6_IJS8_SA_S9_EEENS6_IJNS7_ILi1EEESI_SI_EEESC_SE_Li128ELb0ELb1ELb0ELb0EEENS1_19SingleTileSchedulerILb0ELb0ELb1ELi128EEEEEEEEEvNT_6ParamsE --------------------------
	.section	.nv.constant0._ZN7cutlass13device_kernelIN5flash19enable_sm80_to_sm89INS1_16FlashAttnFwdSm80INS1_25CollectiveMainloopFwdSm80ILi4ELi1ELb0EN4cute5tupleIJNS5_1CILi128EEENS7_ILi64EEENS7_ILi96EEEEEELi96ENS_10bfloat16_tEfNS_4arch4Sm80ELb0ELb0ELb1ELb0ELb0ELb0ELb1ELb0EEENS1_21CollectiveEpilogueFwdINS6_IJS8_SA_S9_EEENS6_IJNS7_ILi1EEESI_SI_EEESC_SE_Li128ELb0ELb1ELb0ELb0EEENS1_19SingleTileSchedulerILb0ELb0ELb1ELi128EEEEEEEEEvNT_6ParamsE,"a",@progbits
	.sectionflags	@""
	.align	4
.nv.constant0._ZN7cutlass13device_kernelIN5flash19enable_sm80_to_sm89INS1_16FlashAttnFwdSm80INS1_25CollectiveMainloopFwdSm80ILi4ELi1ELb0EN4cute5tupleIJNS5_1CILi128EEENS7_ILi64EEENS7_ILi96EEEEEELi96ENS_10bfloat16_tEfNS_4arch4Sm80ELb0ELb0ELb1ELb0ELb0ELb0ELb1ELb0EEENS1_21CollectiveEpilogueFwdINS6_IJS8_SA_S9_EEENS6_IJNS7_ILi1EEESI_SI_EEESC_SE_Li128ELb0ELb1ELb0ELb0EEENS1_19SingleTileSchedulerILb0ELb0ELb1ELi128EEEEEEEEEvNT_6ParamsE:
	.zero		1576


//--------------------- .nv.constant0._ZN7cutlass13device_kernelIN5flash19enable_sm80_to_sm89INS1_16FlashAttnFwdSm80INS1_25CollectiveMainloopFwdSm80ILi4ELi1ELb0EN4cute5tupleIJNS5_1CILi128EEENS7_ILi64EEENS7_ILi96EEEEEELi96ENS_10bfloat16_tEfNS_4arch4Sm80ELb0ELb0ELb1ELb1ELb0ELb0ELb1ELb0EEENS1_21CollectiveEpilogueFwdINS6_IJS8_SA_S9_EEENS6_IJNS7_ILi1EEESI_SI_EEESC_SE_Li128ELb1ELb1ELb0ELb0EEENS1_19SingleTileSchedulerILb1ELb0ELb1ELi128EEEEEEEEEvNT_6ParamsE --------------------------
	.section	.nv.constant0._ZN7cutlass13device_kernelIN5flash19enable_sm80_to_sm89INS1_16FlashAttnFwdSm80INS1_25CollectiveMainloopFwdSm80ILi4ELi1ELb0EN4cute5tupleIJNS5_1CILi128EEENS7_ILi64EEENS7_ILi96EEEEEELi96ENS_10bfloat16_tEfNS_4arch4Sm80ELb0ELb0ELb1ELb1ELb0ELb0ELb1ELb0EEENS1_21CollectiveEpilogueFwdINS6_IJS8_SA_S9_EEENS6_IJNS7_ILi1EEESI_SI_EEESC_SE_Li128ELb1ELb1ELb0ELb0EEENS1_19SingleTileSchedulerILb1ELb0ELb1ELi128EEEEEEEEEvNT_6ParamsE,"a",@progbits
	.sectionflags	@""
	.align	4
.nv.constant0._ZN7cutlass13device_kernelIN5flash19enable_sm80_to_sm89INS1_16FlashAttnFwdSm80INS1_25CollectiveMainloopFwdSm80ILi4ELi1ELb0EN4cute5tupleIJNS5_1CILi128EEENS7_ILi64EEENS7_ILi96EEEEEELi96ENS_10bfloat16_tEfNS_4arch4Sm80ELb0ELb0ELb1ELb1ELb0ELb0ELb1ELb0EEENS1_21CollectiveEpilogueFwdINS6_IJS8_SA_S9_EEENS6_IJNS7_ILi1EEESI_SI_EEESC_SE_Li128ELb1ELb1ELb0ELb0EEENS1_19SingleTileSchedulerILb1ELb0ELb1ELi128EEEEEEEEEvNT_6ParamsE:
	.zero		1576


//--------------------- .nv.constant0._ZN7cutlass13device_kernelIN5flash19enable_sm80_to_sm89INS1_16FlashAttnFwdSm80INS1_25CollectiveMainloopFwdSm80ILi4ELi1ELb0EN4cute5tupleIJNS5_1CILi128EEENS7_ILi64EEENS7_ILi96EEEEEELi96ENS_10bfloat16_tEfNS_4arch4Sm80ELb0ELb0ELb1ELb1ELb0ELb1ELb1ELb0EEENS1_21CollectiveEpilogueFwdINS6_IJS8_SA_S9_EEENS6_IJNS7_ILi1EEESI_SI_EEESC_SE_Li128ELb1ELb1ELb0ELb0EEENS1_19SingleTileSchedulerILb1ELb0ELb1ELi128EEEEEEEEEvNT_6ParamsE --------------------------
	.section	.nv.constant0._ZN7cutlass13device_kernelIN5flash19enable_sm80_to_sm89INS1_16FlashAttnFwdSm80INS1_25CollectiveMainloopFwdSm80ILi4ELi1ELb0EN4cute5tupleIJNS5_1CILi128EEENS7_ILi64EEENS7_ILi96EEEEEELi96ENS_10bfloat16_tEfNS_4arch4Sm80ELb0ELb0ELb1ELb1ELb0ELb1ELb1ELb0EEENS1_21CollectiveEpilogueFwdINS6_IJS8_SA_S9_EEENS6_IJNS7_ILi1EEESI_SI_EEESC_SE_Li128ELb1ELb1ELb0ELb0EEENS1_19SingleTileSchedulerILb1ELb0ELb1ELi128EEEEEEEEEvNT_6ParamsE,"a",@progbits
	.sectionflags	@""
	.align	4
.nv.constant0._ZN7cutlass13device_kernelIN5flash19enable_sm80_to_sm89INS1_16FlashAttnFwdSm80INS1_25CollectiveMainloopFwdSm80ILi4ELi1ELb0EN4cute5tupleIJNS5_1CILi128EEENS7_ILi64EEENS7_ILi96EEEEEELi96ENS_10bfloat16_tEfNS_4arch4Sm80ELb0ELb0ELb1ELb1ELb0ELb1ELb1ELb0EEENS1_21CollectiveEpilogueFwdINS6_IJS8_SA_S9_EEENS6_IJNS7_ILi1EEESI_SI_EEESC_SE_Li128ELb1ELb1ELb0ELb0EEENS1_19SingleTileSchedulerILb1ELb0ELb1ELi128EEEEEEEEEvNT_6ParamsE:
	.zero		1576


//--------------------- .nv.constant0._ZN7cutlass13device_kernelIN5flash19enable_sm80_to_sm89INS1_16FlashAttnFwdSm80INS1_25CollectiveMainloopFwdSm80ILi4ELi1ELb0EN4cute5tupleIJNS5_1CILi128EEENS7_ILi48EEENS7_ILi96EEEEEELi96ENS_10bfloat16_tEfNS_4arch4Sm80ELb0ELb1ELb1ELb0ELb0ELb0ELb1ELb0EEENS1_21CollectiveEpilogueFwdINS6_IJS8_SA_S9_EEENS6_IJNS7_ILi1EEESI_SI_EEESC_SE_Li128ELb0ELb1ELb0ELb0EEENS1_19SingleTileSchedulerILb0ELb0ELb1ELi128EEEEEEEEEvNT_6ParamsE --------------------------
	.section	.nv.constant0._ZN7cutlass13device_kernelIN5flash19enable_sm80_to_sm89INS1_16FlashAttnFwdSm80INS1_25CollectiveMainloopFwdSm80ILi4ELi1ELb0EN4cute5tupleIJNS5_1CILi128EEENS7_ILi48EEENS7_ILi96EEEEEELi96ENS_10bfloat16_tEfNS_4arch4Sm80ELb0ELb1ELb1ELb0ELb0ELb0ELb1ELb0EEENS1_21CollectiveEpilogueFwdINS6_IJS8_SA_S9_EEENS6_IJNS7_ILi1EEESI_SI_EEESC_SE_Li128ELb0ELb1ELb0ELb0EEENS1_19SingleTileSchedulerILb0ELb0ELb1ELi128EEEEEEEEEvNT_6ParamsE,"a",@progbits
	.sectionflags	@""
	.align	4
.nv.constant0._ZN7cutlass13device_kernelIN5flash19enable_sm80_to_sm89INS1_16FlashAttnFwdSm80INS1_25CollectiveMainloopFwdSm80ILi4ELi1ELb0EN4cute5tupleIJNS5_1CILi128EEENS7_ILi48EEENS7_ILi96EEEEEELi96ENS_10bfloat16_tEfNS_4arch4Sm80ELb0ELb1ELb1ELb0ELb0ELb0ELb1ELb0EEENS1_21CollectiveEpilogueFwdINS6_IJS8_SA_S9_EEENS6_IJNS7_ILi1EEESI_SI_EEESC_SE_Li128ELb0ELb1ELb0ELb0EEENS1_19SingleTileSchedulerILb0ELb0ELb1ELi128EEEEEEEEEvNT_6ParamsE:
	.zero		1576


//--------------------- .nv.constant0._ZN7cutlass13device_kernelIN5flash19enable_sm80_to_sm89INS1_16FlashAttnFwdSm80INS1_25CollectiveMainloopFwdSm80ILi4ELi1ELb0EN4cute5tupleIJNS5_1CILi128EEENS7_ILi48EEENS7_ILi96EEEEEELi96ENS_10bfloat16_tEfNS_4arch4Sm80ELb0ELb1ELb1ELb1ELb0ELb0ELb1ELb0EEENS1_21CollectiveEpilogueFwdINS6_IJS8_SA_S9_EEENS6_IJNS7_ILi1EEESI_SI_EEESC_SE_Li128ELb1ELb1ELb0ELb0EEENS1_19SingleTileSchedulerILb1ELb0ELb1ELi128EEEEEEEEEvNT_6ParamsE --------------------------
	.section	.nv.constant0._ZN7cutlass13device_kernelIN5flash19enable_sm80_to_sm89INS1_16FlashAttnFwdSm80INS1_25CollectiveMainloopFwdSm80ILi4ELi1ELb0EN4cute5tupleIJNS5_1CILi128EEENS7_ILi48EEENS7_ILi96EEEEEELi96ENS_10bfloat16_tEfNS_4arch4Sm80ELb0ELb1ELb1ELb1ELb0ELb0ELb1ELb0EEENS1_21CollectiveEpilogueFwdINS6_IJS8_SA_S9_EEENS6_IJNS7_ILi1EEESI_SI_EEESC_SE_Li128ELb1ELb1ELb0ELb0EEENS1_19SingleTileSchedulerILb1ELb0ELb1ELi128EEEEEEEEEvNT_6ParamsE,"a",@progbits
	.sectionflags	@""
	.align	4
.nv.constant0._ZN7cutlass13device_kernelIN5flash19enable_sm80_to_sm89INS1_16FlashAttnFwdSm80INS1_25CollectiveMainloopFwdSm80ILi4ELi1ELb0EN4cute5tupleIJNS5_1CILi128EEENS7_ILi48EEENS7_ILi96EEEEEELi96ENS_10bfloat16_tEfNS_4arch4Sm80ELb0ELb1ELb1ELb1ELb0ELb0ELb1ELb0EEENS1_21CollectiveEpilogueFwdINS6_IJS8_SA_S9_EEENS6_IJNS7_ILi1EEESI_SI_EEESC_SE_Li128ELb1ELb1ELb0ELb0EEENS1_19SingleTileSchedulerILb1ELb0ELb1ELi128EEEEEEEEEvNT_6ParamsE:
	.zero		1576


//--------------------- .nv.constant0._ZN7cutlass13device_kernelIN5flash19enable_sm80_to_sm89INS1_16FlashAttnFwdSm80INS1_25CollectiveMainloopFwdSm80ILi4ELi1ELb0EN4cute5tupleIJNS5_1CILi128EEENS7_ILi48EEENS7_ILi96EEEEEELi96ENS_10bfloat16_tEfNS_4arch4Sm80ELb0ELb1ELb1ELb1ELb0ELb1ELb1ELb0EEENS1_21CollectiveEpilogueFwdINS6_IJS8_SA_S9_EEENS6_IJNS7_ILi1EEESI_SI_EEESC_SE_Li128ELb1ELb1ELb0ELb0EEENS1_19SingleTileSchedulerILb1ELb0ELb1ELi128EEEEEEEEEvNT_6ParamsE --------------------------
	.section	.nv.constant0._ZN7cutlass13device_kernelIN5flash19enable_sm80_to_sm89INS1_16FlashAttnFwdSm80INS1_25CollectiveMainloopFwdSm80ILi4ELi1ELb0EN4cute5tupleIJNS5_1CILi128EEENS7_ILi48EEENS7_ILi96EEEEEELi96ENS_10bfloat16_tEfNS_4arch4Sm80ELb0ELb1ELb1ELb1ELb0ELb1ELb1ELb0EEENS1_21CollectiveEpilogueFwdINS6_IJS8_SA_S9_EEENS6_IJNS7_ILi1EEESI_SI_EEESC_SE_Li128ELb1ELb1ELb0ELb0EEENS1_19SingleTileSchedulerILb1ELb0ELb1ELi128EEEEEEEEEvNT_6ParamsE,"a",@progbits
	.sectionflags	@""
	.align	4
.nv.constant0._ZN7cutlass13device_kernelIN5flash19enable_sm80_to_sm89INS1_16FlashAttnFwdSm80INS1_25CollectiveMainloopFwdSm80ILi4ELi1ELb0EN4cute5tupleIJNS5_1CILi128EEENS7_ILi48EEENS7_ILi96EEEEEELi96ENS_10bfloat16_tEfNS_4arch4Sm80ELb0ELb1ELb1ELb1ELb0ELb1ELb1ELb0EEENS1_21CollectiveEpilogueFwdINS6_IJS8_SA_S9_EEENS6_IJNS7_ILi1EEESI_SI_EEESC_SE_Li128ELb1ELb1ELb0ELb0EEENS1_19SingleTileSchedulerILb1ELb0ELb1ELi128EEEEEEEEEvNT_6ParamsE:
	.zero		1576


//--------------------- .nv.constant0._ZN7cutlass13device_kernelIN5flash19enable_sm80_to_sm89INS1_16FlashAttnFwdSm80INS1_25CollectiveMainloopFwdSm80ILi4ELi1ELb0EN4cute5tupleIJNS5_1CILi128EEENS7_ILi64EEENS7_ILi96EEEEEELi96ENS_10bfloat16_tEfNS_4arch4Sm80ELb1ELb0ELb1ELb0ELb0ELb0ELb1ELb0EEENS1_21CollectiveEpilogueFwdINS6_IJS8_SA_S9_EEENS6_IJNS7_ILi1EEESI_SI_EEESC_SE_Li128ELb0ELb1ELb0ELb0EEENS1_30DynamicPersistentTileSchedulerILi128ELi128ELb0ELb1ELb0EEEEEEEEEvNT_6ParamsE --------------------------
	.section	.nv.constant0._ZN7cutlass13device_kernelIN5flash19enable_sm80_to_sm89INS1_16FlashAttnFwdSm80INS1_25CollectiveMainloopFwdSm80ILi4ELi1ELb0EN4cute5tupleIJNS5_1CILi128EEENS7_ILi64EEENS7_ILi96EEEEEELi96ENS_10bfloat16_tEfNS_4arch4Sm80ELb1ELb0ELb1ELb0ELb0ELb0ELb1ELb0EEENS1_21CollectiveEpilogueFwdINS6_IJS8_SA_S9_EEENS6_IJNS7_ILi1EEESI_SI_EEESC_SE_Li128ELb0ELb1ELb0ELb0EEENS1_30DynamicPersistentTileSchedulerILi128ELi128ELb0ELb1ELb0EEEEEEEEEvNT_6ParamsE,"a",@progbits
	.sectionflags	@""
	.align	4
.nv.constant0._ZN7cutlass13device_kernelIN5flash19enable_sm80_to_sm89INS1_16FlashAttnFwdSm80INS1_25CollectiveMainloopFwdSm80ILi4ELi1ELb0EN4cute5tupleIJNS5_1CILi128EEENS7_ILi64EEENS7_ILi96EEEEEELi96ENS_10bfloat16_tEfNS_4arch4Sm80ELb1ELb0ELb1ELb0ELb0ELb0ELb1ELb0EEENS1_21CollectiveEpilogueFwdINS6_IJS8_SA_S9_EEENS6_IJNS7_ILi1EEESI_SI_EEESC_SE_Li128ELb0ELb1ELb0ELb0EEENS1_30DynamicPersistentTileSchedulerILi128ELi128ELb0ELb1ELb0EEEEEEEEEvNT_6ParamsE:
	.zero		1592


//--------------------- .nv.constant0._ZN7cutlass13device_kernelIN5flash19enable_sm80_to_sm89INS1_16FlashAttnFwdSm80INS1_25CollectiveMainloopFwdSm80ILi4ELi1ELb0EN4cute5tupleIJNS5_1CILi128EEENS7_ILi64EEENS7_ILi96EEEEEELi96ENS_10bfloat16_tEfNS_4arch4Sm80ELb1ELb0ELb1ELb1ELb0ELb0ELb1ELb0EEENS1_21CollectiveEpilogueFwdINS6_IJS8_SA_S9_EEENS6_IJNS7_ILi1EEESI_SI_EEESC_SE_Li128ELb1ELb1ELb0ELb0EEENS1_19SingleTileSchedulerILb1ELb0ELb1ELi128EEEEEEEEEvNT_6ParamsE --------------------------
	.section	.nv.constant0._ZN7cutlass13device_kernelIN5flash19enable_sm80_to_sm89INS1_16FlashAttnFwdSm80INS1_25CollectiveMainloopFwdSm80ILi4ELi1ELb0EN4cute5tupleIJNS5_1CILi128EEENS7_ILi64EEENS7_ILi96EEEEEELi96ENS_10bfloat16_tEfNS_4arch4Sm80ELb1ELb0ELb1ELb1ELb0ELb0ELb1ELb0EEENS1_21CollectiveEpilogueFwdINS6_IJS8_SA_S9_EEENS6_IJNS7_ILi1EEESI_SI_EEESC_SE_Li128ELb1ELb1ELb0ELb0EEENS1_19SingleTileSchedulerILb1ELb0ELb1ELi128EEEEEEEEEvNT_6ParamsE,"a",@progbits
	.sectionflags	@""
	.align	4
.nv.constant0._ZN7cutlass13device_kernelIN5flash19enable_sm80_to_sm89INS1_16FlashAttnFwdSm80INS1_25CollectiveMainloopFwdSm80ILi4ELi1ELb0EN4cute5tupleIJNS5_1CILi128EEENS7_ILi64EEENS7_ILi96EEEEEELi96ENS_10bfloat16_tEfNS_4arch4Sm80ELb1ELb0ELb1ELb1ELb0ELb0ELb1ELb0EEENS1_21CollectiveEpilogueFwdINS6_IJS8_SA_S9_EEENS6_IJNS7_ILi1EEESI_SI_EEESC_SE_Li128ELb1ELb1ELb0ELb0EEENS1_19SingleTileSchedulerILb1ELb0ELb1ELi128EEEEEEEEEvNT_6ParamsE:
	.zero		1576


//--------------------- .nv.constant0._ZN7cutlass13device_kernelIN5flash19enable_sm80_to_sm89INS1_16FlashAttnFwdSm80INS1_25CollectiveMainloopFwdSm80ILi4ELi1ELb0EN4cute5tupleIJNS5_1CILi128EEENS7_ILi64EEENS7_ILi96EEEEEELi96ENS_10bfloat16_tEfNS_4arch4Sm80ELb1ELb0ELb1ELb1ELb0ELb1ELb1ELb0EEENS1_21CollectiveEpilogueFwdINS6_IJS8_SA_S9_EEENS6_IJNS7_ILi1EEESI_SI_EEESC_SE_Li128ELb1ELb1ELb0ELb0EEENS1_19SingleTileSchedulerILb1ELb0ELb1ELi128EEEEEEEEEvNT_6ParamsE --------------------------
	.section	.nv.constant0._ZN7cutlass13device_kernelIN5flash19enable_sm80_to_sm89INS1_16FlashAttnFwdSm80INS1_25CollectiveMainloopFwdSm80ILi4ELi1ELb0EN4cute5tupleIJNS5_1CILi128EEENS7_ILi64EEENS7_ILi96EEEEEELi96ENS_10bfloat16_tEfNS_4arch4Sm80ELb1ELb0ELb1ELb1ELb0ELb1ELb1ELb0EEENS1_21CollectiveEpilogueFwdINS6_IJS8_SA_S9_EEENS6_IJNS7_ILi1EEESI_SI_EEESC_SE_Li128ELb1ELb1ELb0ELb0EEENS1_19SingleTileSchedulerILb1ELb0ELb1ELi128EEEEEEEEEvNT_6ParamsE,"a",@progbits
	.sectionflags	@""
	.align	4
.nv.constant0._ZN7cutlass13device_kernelIN5flash19enable_sm80_to_sm89INS1_16FlashAttnFwdSm80INS1_25CollectiveMainloopFwdSm80ILi4ELi1ELb0EN4cute5tupleIJNS5_1CILi128EEENS7_ILi64EEENS7_ILi96EEEEEELi96ENS_10bfloat16_tEfNS_4arch4Sm80ELb1ELb0ELb1ELb1ELb0ELb1ELb1ELb0EEENS1_21CollectiveEpilogueFwdINS6_IJS8_SA_S9_EEENS6_IJNS7_ILi1EEESI_SI_EEESC_SE_Li128ELb1ELb1ELb0ELb0EEENS1_19SingleTileSchedulerILb1ELb0ELb1ELi128EEEEEEEEEvNT_6ParamsE:
	.zero		1576


//--------------------- .nv.constant0._ZN7cutlass13device_kernelIN5flash19enable_sm80_to_sm89INS1_16FlashAttnFwdSm80INS1_25CollectiveMainloopFwdSm80ILi4ELi1ELb0EN4cute5tupleIJNS5_1CILi128EEENS7_ILi64EEENS7_ILi96EEEEEELi96ENS_10bfloat16_tEfNS_4arch4Sm80ELb0ELb0ELb0ELb0ELb0ELb0ELb1ELb0EEENS1_21CollectiveEpilogueFwdINS6_IJS8_SA_S9_EEENS6_IJNS7_ILi1EEESI_SI_EEESC_SE_Li128ELb0ELb1ELb0ELb0EEENS1_19SingleTileSchedulerILb0ELb0ELb1ELi128EEEEEEEEEvNT_6ParamsE --------------------------
	.section	.nv.constant0._ZN7cutlass13device_kernelIN5flash19enable_sm80_to_sm89INS1_16FlashAttnFwdSm80INS1_25CollectiveMainloopFwdSm80ILi4ELi1ELb0EN4cute5tupleIJNS5_1CILi128EEENS7_ILi64EEENS7_ILi96EEEEEELi96ENS_10bfloat16_tEfNS_4arch4Sm80ELb0ELb0ELb0ELb0ELb0ELb0ELb1ELb0EEENS1_21CollectiveEpilogueFwdINS6_IJS8_SA_S9_EEENS6_IJNS7_ILi1EEESI_SI_EEESC_SE_Li128ELb0ELb1ELb0ELb0EEENS1_19SingleTileSchedulerILb0ELb0ELb1ELi128EEEEEEEEEvNT_6ParamsE,"a",@progbits
	.sectionflags	@""
	.align	4
.nv.constant0._ZN7cutlass13device_kernelIN5flash19enable_sm80_to_sm89INS1_16FlashAttnFwdSm80INS1_25CollectiveMainloopFwdSm80ILi4ELi1ELb0EN4cute5tupleIJNS5_1CILi128EEENS7_ILi64EEENS7_ILi96EEEEEELi96ENS_10bfloat16_tEfNS_4arch4Sm80ELb0ELb0ELb0ELb0ELb0ELb0ELb1ELb0EEENS1_21CollectiveEpilogueFwdINS6_IJS8_SA_S9_EEENS6_IJNS7_ILi1EEESI_SI_EEESC_SE_Li128ELb0ELb1ELb0ELb0EEENS1_19SingleTileSchedulerILb0ELb0ELb1ELi128EEEEEEEEEvNT_6ParamsE:
	.zero		1576


//--------------------- .nv.constant0._ZN7cutlass13device_kernelIN5flash19enable_sm80_to_sm89INS1_16FlashAttnFwdSm80INS1_25CollectiveMainloopFwdSm80ILi4ELi1ELb0EN4cute5tupleIJNS5_1CILi128EEENS7_ILi64EEENS7_ILi96EEEEEELi96ENS_10bfloat16_tEfNS_4arch4Sm80ELb0ELb0ELb0ELb1ELb0ELb0ELb1ELb0EEENS1_21CollectiveEpilogueFwdINS6_IJS8_SA_S9_EEENS6_IJNS7_ILi1EEESI_SI_EEESC_SE_Li128ELb1ELb1ELb0ELb0EEENS1_19SingleTileSchedulerILb1ELb0ELb1ELi128EEEEEEEEEvNT_6ParamsE --------------------------
	.section	.nv.constant0._ZN7cutlass13device_kernelIN5flash19enable_sm80_to_sm89INS1_16FlashAttnFwdSm80INS1_25CollectiveMainloopFwdSm80ILi4ELi1ELb0EN4cute5tupleIJNS5_1CILi128EEENS7_ILi64EEENS7_ILi96EEEEEELi96ENS_10bfloat16_tEfNS_4arch4Sm80ELb0ELb0ELb0ELb1ELb0ELb0ELb1ELb0EEENS1_21CollectiveEpilogueFwdINS6_IJS8_SA_S9_EEENS6_IJNS7_ILi1EEESI_SI_EEESC_SE_Li128ELb1ELb1ELb0ELb0EEENS1_19SingleTileSchedulerILb1ELb0ELb1ELi128EEEEEEEEEvNT_6ParamsE,"a",@progbits
	.sectionflags	@""
	.align	4
.nv.constant0._ZN7cutlass13device_kernelIN5flash19enable_sm80_to_sm89INS1_16FlashAttnFwdSm80INS1_25CollectiveMainloopFwdSm80ILi4ELi1ELb0EN4cute5tupleIJNS5_1CILi128EEENS7_ILi64EEENS7_ILi96EEEEEELi96ENS_10bfloat16_tEfNS_4arch4Sm80ELb0ELb0ELb0ELb1ELb0ELb0ELb1ELb0EEENS1_21CollectiveEpilogueFwdINS6_IJS8_SA_S9_EEENS6_IJNS7_ILi1EEESI_SI_EEESC_SE_Li128ELb1ELb1ELb0ELb0EEENS1_19SingleTileSchedulerILb1ELb0ELb1ELi128EEEEEEEEEvNT_6ParamsE:
	.zero		1576


//--------------------- .nv.constant0._ZN7cutlass13device_kernelIN5flash19enable_sm80_to_sm89INS1_16FlashAttnFwdSm80INS1_25CollectiveMainloopFwdSm80ILi4ELi1ELb0EN4cute5tupleIJNS5_1CILi128EEENS7_ILi64EEENS7_ILi96EEEEEELi96ENS_10bfloat16_tEfNS_4arch4Sm80ELb0ELb0ELb0ELb1ELb0ELb1ELb1ELb0EEENS1_21CollectiveEpilogueFwdINS6_IJS8_SA_S9_EEENS6_IJNS7_ILi1EEESI_SI_EEESC_SE_Li128ELb1ELb1ELb0ELb0EEENS1_19SingleTileSchedulerILb1ELb0ELb1ELi128EEEEEEEEEvNT_6ParamsE --------------------------
	.section	.nv.constant0._ZN7cutlass13device_kernelIN5flash19enable_sm80_to_sm89INS1_16FlashAttnFwdSm80INS1_25CollectiveMainloopFwdSm80ILi4ELi1ELb0EN4cute5tupleIJNS5_1CILi128EEENS7_ILi64EEENS7_ILi96EEEEEELi96ENS_10bfloat16_tEfNS_4arch4Sm80ELb0ELb0ELb0ELb1ELb0ELb1ELb1ELb0EEENS1_21CollectiveEpilogueFwdINS6_IJS8_SA_S9_EEENS6_IJNS7_ILi1EEESI_SI_EEESC_SE_Li128ELb1ELb1ELb0ELb0EEENS1_19SingleTileSchedulerILb1ELb0ELb1ELi128EEEEEEEEEvNT_6ParamsE,"a",@progbits
	.sectionflags	@""
	.align	4
.nv.constant0._ZN7cutlass13device_kernelIN5flash19enable_sm80_to_sm89INS1_16FlashAttnFwdSm80INS1_25CollectiveMainloopFwdSm80ILi4ELi1ELb0EN4cute5tupleIJNS5_1CILi128EEENS7_ILi64EEENS7_ILi96EEEEEELi96ENS_10bfloat16_tEfNS_4arch4Sm80ELb0ELb0ELb0ELb1ELb0ELb1ELb1ELb0EEENS1_21CollectiveEpilogueFwdINS6_IJS8_SA_S9_EEENS6_IJNS7_ILi1EEESI_SI_EEESC_SE_Li128ELb1ELb1ELb0ELb0EEENS1_19SingleTileSchedulerILb1ELb0ELb1ELi128EEEEEEEEEvNT_6ParamsE:
	.zero		1576


//--------------------- .nv.constant0._ZN7cutlass13device_kernelIN5flash19enable_sm80_to_sm89INS1_16FlashAttnFwdSm80INS1_25CollectiveMainloopFwdSm80ILi4ELi1ELb0EN4cute5tupleIJNS5_1CILi128EEENS7_ILi48EEENS7_ILi96EEEEEELi96ENS_10bfloat16_tEfNS_4arch4Sm80ELb0ELb1ELb0ELb0ELb0ELb0ELb1ELb0EEENS1_21CollectiveEpilogueFwdINS6_IJS8_SA_S9_EEENS6_IJNS7_ILi1EEESI_SI_EEESC_SE_Li128ELb0ELb1ELb0ELb0EEENS1_19SingleTileSchedulerILb0ELb0ELb1ELi128EEEEEEEEEvNT_6ParamsE --------------------------
	.section	.nv.constant0._ZN7cutlass13device_kernelIN5flash19enable_sm80_to_sm89INS1_16FlashAttnFwdSm80INS1_25CollectiveMainloopFwdSm80ILi4ELi1ELb0EN4cute5tupleIJNS5_1CILi128EEENS7_ILi48EEENS7_ILi96EEEEEELi96ENS_10bfloat16_tEfNS_4arch4Sm80ELb0ELb1ELb0ELb0ELb0ELb0ELb1ELb0EEENS1_21CollectiveEpilogueFwdINS6_IJS8_SA_S9_EEENS6_IJNS7_ILi1EEESI_SI_EEESC_SE_Li128ELb0ELb1ELb0ELb0EEENS1_19SingleTileSchedulerILb0ELb0ELb1ELi128EEEEEEEEEvNT_6ParamsE,"a",@progbits
	.sectionflags	@""
	.align	4
.nv.constant0._ZN7cutlass13device_kernelIN5flash19enable_sm80_to_sm89INS1_16FlashAttnFwdSm80INS1_25CollectiveMainloopFwdSm80ILi4ELi1ELb0EN4cute5tupleIJNS5_1CILi128EEENS7_ILi48EEENS7_ILi96EEEEEELi96ENS_10bfloat16_tEfNS_4arch4Sm80ELb0ELb1ELb0ELb0ELb0ELb0ELb1ELb0EEENS1_21CollectiveEpilogueFwdINS6_IJS8_SA_S9_EEENS6_IJNS7_ILi1EEESI_SI_EEESC_SE_Li128ELb0ELb1ELb0ELb0EEENS1_19SingleTileSchedulerILb0ELb0ELb1ELi128EEEEEEEEEvNT_6ParamsE:
	.zero		1576


//--------------------- .nv.constant0._ZN7cutlass13device_kernelIN5flash19enable_sm80_to_sm89INS1_16FlashAttnFwdSm80INS1_25CollectiveMainloopFwdSm80ILi4ELi1ELb0EN4cute5tupleIJNS5_1CILi128EEENS7_ILi48EEENS7_ILi96EEEEEELi96ENS_10bfloat16_tEfNS_4arch4Sm80ELb0ELb1ELb0ELb1ELb0ELb0ELb1ELb0EEENS1_21CollectiveEpilogueFwdINS6_IJS8_SA_S9_EEENS6_IJNS7_ILi1EEESI_SI_EEESC_SE_Li128ELb1ELb1ELb0ELb0EEENS1_19SingleTileSchedulerILb1ELb0ELb1ELi128EEEEEEEEEvNT_6ParamsE --------------------------
	.section	.nv.constant0._ZN7cutlass13device_kernelIN5flash19enable_sm80_to_sm89INS1_16FlashAttnFwdSm80INS1_25CollectiveMainloopFwdSm80ILi4ELi1ELb0EN4cute5tupleIJNS5_1CILi128EEENS7_ILi48EEENS7_ILi96EEEEEELi96ENS_10bfloat16_tEfNS_4arch4Sm80ELb0ELb1ELb0ELb1ELb0ELb0ELb1ELb0EEENS1_21CollectiveEpilogueFwdINS6_IJS8_SA_S9_EEENS6_IJNS7_ILi1EEESI_SI_EEESC_SE_Li128ELb1ELb1ELb0ELb0EEENS1_19SingleTileSchedulerILb1ELb0ELb1ELi128EEEEEEEEEvNT_6ParamsE,"a",@progbits
	.sectionflags	@""
	.align	4
.nv.constant0._ZN7cutlass13device_kernelIN5flash19enable_sm80_to_sm89INS1_16FlashAttnFwdSm80INS1_25CollectiveMainloopFwdSm80ILi4ELi1ELb0EN4cute5tupleIJNS5_1CILi128EEENS7_ILi48EEENS7_ILi96EEEEEELi96ENS_10bfloat16_tEfNS_4arch4Sm80ELb0ELb1ELb0ELb1ELb0ELb0ELb1ELb0EEENS1_21CollectiveEpilogueFwdINS6_IJS8_SA_S9_EEENS6_IJNS7_ILi1EEESI_SI_EEESC_SE_Li128ELb1ELb1ELb0ELb0EEENS1_19SingleTileSchedulerILb1ELb0ELb1ELi128EEEEEEEEEvNT_6ParamsE:
	.zero		1576


//--------------------- .nv.constant0._ZN7cutlass13device_kernelIN5flash19enable_sm80_to_sm89INS1_16FlashAttnFwdSm80INS1_25CollectiveMainloopFwdSm80ILi4ELi1ELb0EN4cute5tupleIJNS5_1CILi128EEENS7_ILi48EEENS7_ILi96EEEEEELi96ENS_10bfloat16_tEfNS_4arch4Sm80ELb0ELb1ELb0ELb1ELb0ELb1ELb1ELb0EEENS1_21CollectiveEpilogueFwdINS6_IJS8_SA_S9_EEENS6_IJNS7_ILi1EEESI_SI_EEESC_SE_Li128ELb1ELb1ELb0ELb0EEENS1_19SingleTileSchedulerILb1ELb0ELb1ELi128EEEEEEEEEvNT_6ParamsE --------------------------
	.section	.nv.constant0._ZN7cutlass13device_kernelIN5flash19enable_sm80_to_sm89INS1_16FlashAttnFwdSm80INS1_25CollectiveMainloopFwdSm80ILi4ELi1ELb0EN4cute5tupleIJNS5_1CILi128EEENS7_ILi48EEENS7_ILi96EEEEEELi96ENS_10bfloat16_tEfNS_4arch4Sm80ELb0ELb1ELb0ELb1ELb0ELb1ELb1ELb0EEENS1_21CollectiveEpilogueFwdINS6_IJS8_SA_S9_EEENS6_IJNS7_ILi1EEESI_SI_EEESC_SE_Li128ELb1ELb1ELb0ELb0EEENS1_19SingleTileSchedulerILb1ELb0ELb1ELi128EEEEEEEEEvNT_6ParamsE,"a",@progbits
	.sectionflags	@""
	.align	4
.nv.constant0._ZN7cutlass13device_kernelIN5flash19enable_sm80_to_sm89INS1_16FlashAttnFwdSm80INS1_25CollectiveMainloopFwdSm80ILi4ELi1ELb0EN4cute5tupleIJNS5_1CILi128EEENS7_ILi48EEENS7_ILi96EEEEEELi96ENS_10bfloat16_tEfNS_4arch4Sm80ELb0ELb1ELb0ELb1ELb0ELb1ELb1ELb0EEENS1_21CollectiveEpilogueFwdINS6_IJS8_SA_S9_EEENS6_IJNS7_ILi1EEESI_SI_EEESC_SE_Li128ELb1ELb1ELb0ELb0EEENS1_19SingleTileSchedulerILb1ELb0ELb1ELi128EEEEEEEEEvNT_6ParamsE:
	.zero		1576


//--------------------- .nv.constant0._ZN7cutlass13device_kernelIN5flash19enable_sm80_to_sm89INS1_16FlashAttnFwdSm80INS1_25CollectiveMainloopFwdSm80ILi4ELi1ELb0EN4cute5tupleIJNS5_1CILi128EEENS7_ILi64EEENS7_ILi96EEEEEELi96ENS_10bfloat16_tEfNS_4arch4Sm80ELb1ELb0ELb0ELb0ELb0ELb0ELb1ELb0EEENS1_21CollectiveEpilogueFwdINS6_IJS8_SA_S9_EEENS6_IJNS7_ILi1EEESI_SI_EEESC_SE_Li128ELb0ELb1ELb0ELb0EEENS1_30DynamicPersistentTileSchedulerILi128ELi128ELb0ELb1ELb0EEEEEEEEEvNT_6ParamsE --------------------------
	.section	.nv.constant0._ZN7cutlass13device_kernelIN5flash19enable_sm80_to_sm89INS1_16FlashAttnFwdSm80INS1_25CollectiveMainloopFwdSm80ILi4ELi1ELb0EN4cute5tupleIJNS5_1CILi128EEENS7_ILi64EEENS7_ILi96EEEEEELi96ENS_10bfloat16_tEfNS_4arch4Sm80ELb1ELb0ELb0ELb0ELb0ELb0ELb1ELb0EEENS1_21CollectiveEpilogueFwdINS6_IJS8_SA_S9_EEENS6_IJNS7_ILi1EEESI_SI_EEESC_SE_Li128ELb0ELb1ELb0ELb0EEENS1_30DynamicPersistentTileSchedulerILi128ELi128ELb0ELb1ELb0EEEEEEEEEvNT_6ParamsE,"a",@progbits
	.sectionflags	@""
	.align	4
.nv.constant0._ZN7cutlass13device_kernelIN5flash19enable_sm80_to_sm89INS1_16FlashAttnFwdSm80INS1_25CollectiveMainloopFwdSm80ILi4ELi1ELb0EN4cute5tupleIJNS5_1CILi128EEENS7_ILi64EEENS7_ILi96EEEEEELi96ENS_10bfloat16_tEfNS_4arch4Sm80ELb1ELb0ELb0ELb0ELb0ELb0ELb1ELb0EEENS1_21CollectiveEpilogueFwdINS6_IJS8_SA_S9_EEENS6_IJNS7_ILi1EEESI_SI_EEESC_SE_Li128ELb0ELb1ELb0ELb0EEENS1_30DynamicPersistentTileSchedulerILi128ELi128ELb0ELb1ELb0EEEEEEEEEvNT_6ParamsE:
	.zero		1592


//--------------------- .nv.constant0._ZN7cutlass13device_kernelIN5flash19enable_sm80_to_sm89INS1_16FlashAttnFwdSm80INS1_25CollectiveMainloopFwdSm80ILi4ELi1ELb0EN4cute5tupleIJNS5_1CILi128EEENS7_ILi64EEENS7_ILi96EEEEEELi96ENS_10bfloat16_tEfNS_4arch4Sm80ELb1ELb0ELb0ELb1ELb0ELb0ELb1ELb0EEENS1_21CollectiveEpilogueFwdINS6_IJS8_SA_S9_EEENS6_IJNS7_ILi1EEESI_SI_EEESC_SE_Li128ELb1ELb1ELb0ELb0EEENS1_19SingleTileSchedulerILb1ELb0ELb1ELi128EEEEEEEEEvNT_6ParamsE --------------------------
	.section	.nv.constant0._ZN7cutlass13device_kernelIN5flash19enable_sm80_to_sm89INS1_16FlashAttnFwdSm80INS1_25CollectiveMainloopFwdSm80ILi4ELi1ELb0EN4cute5tupleIJNS5_1CILi128EEENS7_ILi64EEENS7_ILi96EEEEEELi96ENS_10bfloat16_tEfNS_4arch4Sm80ELb1ELb0ELb0ELb1ELb0ELb0ELb1ELb0EEENS1_21CollectiveEpilogueFwdINS6_IJS8_SA_S9_EEENS6_IJNS7_ILi1EEESI_SI_EEESC_SE_Li128ELb1ELb1ELb0ELb0EEENS1_19SingleTileSchedulerILb1ELb0ELb1ELi128EEEEEEEEEvNT_6ParamsE,"a",@progbits
	.sectionflags	@""
	.align	4
.nv.constant0._ZN7cutlass13device_kernelIN5flash19enable_sm80_to_sm89INS1_16FlashAttnFwdSm80INS1_25CollectiveMainloopFwdSm80ILi4ELi1ELb0EN4cute5tupleIJNS5_1CILi128EEENS7_ILi64EEENS7_ILi96EEEEEELi96ENS_10bfloat16_tEfNS_4arch4Sm80ELb1ELb0ELb0ELb1ELb0ELb0ELb1ELb0EEENS1_21CollectiveEpilogueFwdINS6_IJS8_SA_S9_EEENS6_IJNS7_ILi1EEESI_SI_EEESC_SE_Li128ELb1ELb1ELb0ELb0EEENS1_19SingleTileSchedulerILb1ELb0ELb1ELi128EEEEEEEEEvNT_6ParamsE:
	.zero		1576


//--------------------- .nv.constant0._ZN7cutlass13device_kernelIN5flash19enable_sm80_to_sm89INS1_16FlashAttnFwdSm80INS1_25CollectiveMainloopFwdSm80ILi4ELi1ELb0EN4cute5tupleIJNS5_1CILi128EEENS7_ILi64EEENS7_ILi96EEEEEELi96ENS_10bfloat16_tEfNS_4arch4Sm80ELb1ELb0ELb0ELb1ELb0ELb1ELb1ELb0EEENS1_21CollectiveEpilogueFwdINS6_IJS8_SA_S9_EEENS6_IJNS7_ILi1EEESI_SI_EEESC_SE_Li128ELb1ELb1ELb0ELb0EEENS1_19SingleTileSchedulerILb1ELb0ELb1ELi128EEEEEEEEEvNT_6ParamsE --------------------------
	.section	.nv.constant0._ZN7cutlass13device_kernelIN5flash19enable_sm80_to_sm89INS1_16FlashAttnFwdSm80INS1_25CollectiveMainloopFwdSm80ILi4ELi1ELb0EN4cute5tupleIJNS5_1CILi128EEENS7_ILi64EEENS7_ILi96EEEEEELi96ENS_10bfloat16_tEfNS_4arch4Sm80ELb1ELb0ELb0ELb1ELb0ELb1ELb1ELb0EEENS1_21CollectiveEpilogueFwdINS6_IJS8_SA_S9_EEENS6_IJNS7_ILi1EEESI_SI_EEESC_SE_Li128ELb1ELb1ELb0ELb0EEENS1_19SingleTileSchedulerILb1ELb0ELb1ELi128EEEEEEEEEvNT_6ParamsE,"a",@progbits
	.sectionflags	@""
	.align	4
.nv.constant0._ZN7cutlass13device_kernelIN5flash19enable_sm80_to_sm89INS1_16FlashAttnFwdSm80INS1_25CollectiveMainloopFwdSm80ILi4ELi1ELb0EN4cute5tupleIJNS5_1CILi128EEENS7_ILi64EEENS7_ILi96EEEEEELi96ENS_10bfloat16_tEfNS_4arch4Sm80ELb1ELb0ELb0ELb1ELb0ELb1ELb1ELb0EEENS1_21CollectiveEpilogueFwdINS6_IJS8_SA_S9_EEENS6_IJNS7_ILi1EEESI_SI_EEESC_SE_Li128ELb1ELb1ELb0ELb0EEENS1_19SingleTileSchedulerILb1ELb0ELb1ELi128EEEEEEEEEvNT_6ParamsE:
	.zero		1576


//--------------------- SYMBOLS --------------------------

	.type		.nv.reservedSmem.offset0,@object
	.size		.nv.reservedSmem.offset0,0x4
